	.target	sm_90a

	.elftype	@"ET_EXEC"


//--------------------- .note.nv.tkinfo           --------------------------
	.section	.note.nv.tkinfo,"",@"SHT_NOTE"
	.sectionflags	@"SHF_NOTE_NV_TKINFO"
	.tkinfo
        /*0018*/ 	.word	0x00000002
        /*0030*/ 	.string	""
        /*0030*/ 	.string	"ptxas"
        /*0030*/ 	.string	"Cuda compilation tools, release 13.0, V13.0.88"
        /*0030*/ 	.string	"Build cuda_13.0.r13.0/compiler.36424714_0"
        /*0030*/ 	.string	"-arch sm_90a -m 64 "



//--------------------- .note.nv.cuinfo           --------------------------
	.section	.note.nv.cuinfo,"",@"SHT_NOTE"
	.sectionflags	@"SHF_NOTE_NV_CUINFO"
        /*0018*/ 	.short	0x0002
        /*001a*/ 	.short	0x005a
        /*001c*/ 	.short	0x0082
	.zero		2


//--------------------- .nv.info                  --------------------------
	.section	.nv.info,"",@"SHT_CUDA_INFO"
	.align	4


	//----- nvinfo : EIATTR_REGCOUNT
	.align		4
        /*0000*/ 	.byte	0x04, 0x2f
        /*0002*/ 	.short	(.L_15 - .L_14)
	.align		4
.L_14:
        /*0004*/ 	.word	index@(_ZN7cutlass13device_kernelINS_4gemm6kernel13GemmUniversalIN4cute5tupleIJiiiiEEENS1_10collective13CollectiveMmaINS1_34MainloopSm90TmaGmmaWarpSpecializedILi2ENS5_IJNS4_1CILi2EEENSA_ILi1EEESC_EEENS1_32KernelTmaWarpSpecializedPingpongEEENS5_IJNSA_ILi64EEENSA_ILi128EEESH_EEENS_10tfloat32_tENS5_IJlSC_lEEESJ_SK_NS4_8TiledMMAINS4_8MMA_AtomIJNS4_4SM904GMMA30MMA_64x128x8_F32TF32TF32_SS_TNILNSO_7ScaleInE1ELSQ_1EEEEEENS4_6LayoutINS5_IJSC_SC_SC_EEENS5_IJNSA_ILi0EEESV_SV_EEEEENS5_IJNS4_10UnderscoreESY_SY_EEEEENS4_13SM90_TMA_LOADENS4_14ComposedLayoutINS4_7SwizzleILi3ELi4ELi3EEENS4_18smem_ptr_flag_bitsILi32EEENST_INS5_IJNSA_ILi8EEENSA_ILi32EEEEEENS5_IJS18_SC_EEEEEEEvNS4_8identityENS4_23SM90_TMA_LOAD_MULTICASTES1C_vS1D_EENS_8epilogue10collective6detail29Sm90TmaWarpSpecializedAdapterINS1H_15DefaultEpilogueISJ_SK_SK_NS1G_6thread17LinearCombinationISJ_Li1EffLNS1L_9ScaleType4KindE0ELNS_15FloatRoundStyleE2ESJ_EENS1_15EpilogueDefaultEEEEEvvEEEEvNT_6ParamsE)
        /*0008*/ 	.word	0x000000a8


	//----- nvinfo : EIATTR_FRAME_SIZE
	.align		4
.L_15:
        /*000c*/ 	.byte	0x04, 0x11
        /*000e*/ 	.short	(.L_17 - .L_16)
	.align		4
.L_16:
        /*0010*/ 	.word	index@(_ZN7cutlass13device_kernelINS_4gemm6kernel13GemmUniversalIN4cute5tupleIJiiiiEEENS1_10collective13CollectiveMmaINS1_34MainloopSm90TmaGmmaWarpSpecializedILi2ENS5_IJNS4_1CILi2EEENSA_ILi1EEESC_EEENS1_32KernelTmaWarpSpecializedPingpongEEENS5_IJNSA_ILi64EEENSA_ILi128EEESH_EEENS_10tfloat32_tENS5_IJlSC_lEEESJ_SK_NS4_8TiledMMAINS4_8MMA_AtomIJNS4_4SM904GMMA30MMA_64x128x8_F32TF32TF32_SS_TNILNSO_7ScaleInE1ELSQ_1EEEEEENS4_6LayoutINS5_IJSC_SC_SC_EEENS5_IJNSA_ILi0EEESV_SV_EEEEENS5_IJNS4_10UnderscoreESY_SY_EEEEENS4_13SM90_TMA_LOADENS4_14ComposedLayoutINS4_7SwizzleILi3ELi4ELi3EEENS4_18smem_ptr_flag_bitsILi32EEENST_INS5_IJNSA_ILi8EEENSA_ILi32EEEEEENS5_IJS18_SC_EEEEEEEvNS4_8identityENS4_23SM90_TMA_LOAD_MULTICASTES1C_vS1D_EENS_8epilogue10collective6detail29Sm90TmaWarpSpecializedAdapterINS1H_15DefaultEpilogueISJ_SK_SK_NS1G_6thread17LinearCombinationISJ_Li1EffLNS1L_9ScaleType4KindE0ELNS_15FloatRoundStyleE2ESJ_EENS1_15EpilogueDefaultEEEEEvvEEEEvNT_6ParamsE)
        /*0014*/ 	.word	0x00000000


	//----- nvinfo : EIATTR_MIN_STACK_SIZE
	.align		4
.L_17:
        /*0018*/ 	.byte	0x04, 0x12
        /*001a*/ 	.short	(.L_19 - .L_18)
	.align		4
.L_18:
        /*001c*/ 	.word	index@(_ZN7cutlass13device_kernelINS_4gemm6kernel13GemmUniversalIN4cute5tupleIJiiiiEEENS1_10collective13CollectiveMmaINS1_34MainloopSm90TmaGmmaWarpSpecializedILi2ENS5_IJNS4_1CILi2EEENSA_ILi1EEESC_EEENS1_32KernelTmaWarpSpecializedPingpongEEENS5_IJNSA_ILi64EEENSA_ILi128EEESH_EEENS_10tfloat32_tENS5_IJlSC_lEEESJ_SK_NS4_8TiledMMAINS4_8MMA_AtomIJNS4_4SM904GMMA30MMA_64x128x8_F32TF32TF32_SS_TNILNSO_7ScaleInE1ELSQ_1EEEEEENS4_6LayoutINS5_IJSC_SC_SC_EEENS5_IJNSA_ILi0EEESV_SV_EEEEENS5_IJNS4_10UnderscoreESY_SY_EEEEENS4_13SM90_TMA_LOADENS4_14ComposedLayoutINS4_7SwizzleILi3ELi4ELi3EEENS4_18smem_ptr_flag_bitsILi32EEENST_INS5_IJNSA_ILi8EEENSA_ILi32EEEEEENS5_IJS18_SC_EEEEEEEvNS4_8identityENS4_23SM90_TMA_LOAD_MULTICASTES1C_vS1D_EENS_8epilogue10collective6detail29Sm90TmaWarpSpecializedAdapterINS1H_15DefaultEpilogueISJ_SK_SK_NS1G_6thread17LinearCombinationISJ_Li1EffLNS1L_9ScaleType4KindE0ELNS_15FloatRoundStyleE2ESJ_EENS1_15EpilogueDefaultEEEEEvvEEEEvNT_6ParamsE)
        /*0020*/ 	.word	0x00000000
.L_19:


//--------------------- .nv.compat                --------------------------
	.section	.nv.compat,"",@"SHT_CUDA_COMPAT_INFO"
	.align	4
        /*0000*/ 	.byte	0x02, 0x09, 0x01, 0x00, 0x02, 0x02, 0x04, 0x00, 0x02, 0x05, 0x05, 0x00, 0x03, 0x07, 0x01, 0x01
        /*0010*/ 	.byte	0x02, 0x03, 0x01, 0x00, 0x02, 0x06, 0x01, 0x00, 0x04, 0x0b, 0x08, 0x00, 0x00, 0x00, 0x00, 0x00
        /*0020*/ 	.byte	0x00, 0x00, 0x00, 0x00


//--------------------- .nv.info._ZN7cutlass13device_kernelINS_4gemm6kernel13GemmUniversalIN4cute5tupleIJiiiiEEENS1_10collective13CollectiveMmaINS1_34MainloopSm90TmaGmmaWarpSpecializedILi2ENS5_IJNS4_1CILi2EEENSA_ILi1EEESC_EEENS1_32KernelTmaWarpSpecializedPingpongEEENS5_IJNSA_ILi64EEENSA_ILi128EEESH_EEENS_10tfloat32_tENS5_IJlSC_lEEESJ_SK_NS4_8TiledMMAINS4_8MMA_AtomIJNS4_4SM904GMMA30MMA_64x128x8_F32TF32TF32_SS_TNILNSO_7ScaleInE1ELSQ_1EEEEEENS4_6LayoutINS5_IJSC_SC_SC_EEENS5_IJNSA_ILi0EEESV_SV_EEEEENS5_IJNS4_10UnderscoreESY_SY_EEEEENS4_13SM90_TMA_LOADENS4_14ComposedLayoutINS4_7SwizzleILi3ELi4ELi3EEENS4_18smem_ptr_flag_bitsILi32EEENST_INS5_IJNSA_ILi8EEENSA_ILi32EEEEEENS5_IJS18_SC_EEEEEEEvNS4_8identityENS4_23SM90_TMA_LOAD_MULTICASTES1C_vS1D_EENS_8epilogue10collective6detail29Sm90TmaWarpSpecializedAdapterINS1H_15DefaultEpilogueISJ_SK_SK_NS1G_6thread17LinearCombinationISJ_Li1EffLNS1L_9ScaleType4KindE0ELNS_15FloatRoundStyleE2ESJ_EENS1_15EpilogueDefaultEEEEEvvEEEEvNT_6ParamsE --------------------------
	.section	.nv.info._ZN7cutlass13device_kernelINS_4gemm6kernel13GemmUniversalIN4cute5tupleIJiiiiEEENS1_10collective13CollectiveMmaINS1_34MainloopSm90TmaGmmaWarpSpecializedILi2ENS5_IJNS4_1CILi2EEENSA_ILi1EEESC_EEENS1_32KernelTmaWarpSpecializedPingpongEEENS5_IJNSA_ILi64EEENSA_ILi128EEESH_EEENS_10tfloat32_tENS5_IJlSC_lEEESJ_SK_NS4_8TiledMMAINS4_8MMA_AtomIJNS4_4SM904GMMA30MMA_64x128x8_F32TF32TF32_SS_TNILNSO_7ScaleInE1ELSQ_1EEEEEENS4_6LayoutINS5_IJSC_SC_SC_EEENS5_IJNSA_ILi0EEESV_SV_EEEEENS5_IJNS4_10UnderscoreESY_SY_EEEEENS4_13SM90_TMA_LOADENS4_14ComposedLayoutINS4_7SwizzleILi3ELi4ELi3EEENS4_18smem_ptr_flag_bitsILi32EEENST_INS5_IJNSA_ILi8EEENSA_ILi32EEEEEENS5_IJS18_SC_EEEEEEEvNS4_8identityENS4_23SM90_TMA_LOAD_MULTICASTES1C_vS1D_EENS_8epilogue10collective6detail29Sm90TmaWarpSpecializedAdapterINS1H_15DefaultEpilogueISJ_SK_SK_NS1G_6thread17LinearCombinationISJ_Li1EffLNS1L_9ScaleType4KindE0ELNS_15FloatRoundStyleE2ESJ_EENS1_15EpilogueDefaultEEEEEvvEEEEvNT_6ParamsE,"",@"SHT_CUDA_INFO"
	.sectionflags	@""
	.align	4


	//----- nvinfo : EIATTR_CUDA_API_VERSION
	.align		4
        /*0000*/ 	.byte	0x04, 0x37
        /*0002*/ 	.short	(.L_21 - .L_20)
.L_20:
        /*0004*/ 	.word	0x00000082


	//----- nvinfo : EIATTR_KPARAM_INFO
	.align		4
.L_21:
        /*0008*/ 	.byte	0x04, 0x17
        /*000a*/ 	.short	(.L_23 - .L_22)
.L_22:
        /*000c*/ 	.word	0x00000000
        /*0010*/ 	.short	0x0000
        /*0012*/ 	.short	0x0070
        /*0014*/ 	.byte	0x00, 0xf0, 0x01, 0x10


	//----- nvinfo : EIATTR_SPARSE_MMA_MASK
	.align		4
.L_23:
        /*0018*/ 	.byte	0x03, 0x50
        /*001a*/ 	.short	0x0000


	//----- nvinfo : EIATTR_MAXREG_COUNT
	.align		4
        /*001c*/ 	.byte	0x03, 0x1b
        /*001e*/ 	.short	0x00a8


	//----- nvinfo : EIATTR_NUM_BARRIERS
	.align		4
        /*0020*/ 	.byte	0x02, 0x4c
        /*0022*/ 	.byte	0x01
	.zero		1


	//----- nvinfo : EIATTR_EXTERNS
	.align		4
        /*0024*/ 	.byte	0x04, 0x0f
        /*0026*/ 	.short	(.L_25 - .L_24)


	//   ....[0]....
	.align		4
.L_24:
        /*0028*/ 	.word	index@(__assertfail)


	//----- nvinfo : EIATTR_MERCURY_ISA_VERSION
	.align		4
.L_25:
        /*002c*/ 	.byte	0x03, 0x5f
        /*002e*/ 	.short	0x0101


	//----- nvinfo : EIATTR_INT_WARP_WIDE_INSTR_OFFSETS
	.align		4
        /*0030*/ 	.byte	0x04, 0x31
        /*0032*/ 	.short	(.L_27 - .L_26)


	//   ....[0]....
.L_26:
        /*0034*/ 	.word	0x00000590


	//   ....[1]....
        /*0038*/ 	.word	0x000005d0


	//   ....[2]....
        /*003c*/ 	.word	0x00000660


	//   ....[3]....
        /*0040*/ 	.word	0x00000670


	//   ....[4]....
        /*0044*/ 	.word	0x00000690


	//   ....[5]....
        /*0048*/ 	.word	0x000006b0


	//   ....[6]....
        /*004c*/ 	.word	0x000007a0


	//   ....[7]....
        /*0050*/ 	.word	0x000007c0


	//   ....[8]....
        /*0054*/ 	.word	0x00002c70


	//----- nvinfo : EIATTR_COOP_GROUP_MASK_REGIDS
	.align		4
.L_27:
        /*0058*/ 	.byte	0x04, 0x29
        /*005a*/ 	.short	(.L_29 - .L_28)


	//   ....[0]....
.L_28:
        /*005c*/ 	.word	0xffffffff


	//   ....[1]....
        /*0060*/ 	.word	0xffffffff


	//   ....[2]....
        /*0064*/ 	.word	0xffffffff


	//   ....[3]....
        /*0068*/ 	.word	0xffffffff


	//   ....[4]....
        /*006c*/ 	.word	0xffffffff


	//   ....[5]....
        /*0070*/ 	.word	0xffffffff


	//   ....[6]....
        /*0074*/ 	.word	0xffffffff


	//----- nvinfo : EIATTR_COOP_GROUP_INSTR_OFFSETS
	.align		4
.L_29:
        /*0078*/ 	.byte	0x04, 0x28
        /*007a*/ 	.short	(.L_31 - .L_30)


	//   ....[0]....
.L_30:
        /*007c*/ 	.word	0x00000060


	//   ....[1]....
        /*0080*/ 	.word	0x00000080


	//   ....[2]....
        /*0084*/ 	.word	0x00000180


	//   ....[3]....
        /*0088*/ 	.word	0x00000370


	//   ....[4]....
        /*008c*/ 	.word	0x000003c0


	//   ....[5]....
        /*0090*/ 	.word	0x000004b0


	//   ....[6]....
        /*0094*/ 	.word	0x00000940


	//----- nvinfo : EIATTR_REG_RECONFIG
	.align		4
.L_31:
        /*0098*/ 	.byte	0x01, 0x54
	.zero		2


	//----- nvinfo : EIATTR_SYSCALL_OFFSETS
	.align		4
        /*009c*/ 	.byte	0x04, 0x46
        /*009e*/ 	.short	(.L_33 - .L_32)


	//   ....[0]....
.L_32:
        /*00a0*/ 	.word	0x00001980


	//----- nvinfo : EIATTR_MBARRIER_INSTR_OFFSETS
	.align		4
.L_33:
        /*00a4*/ 	.byte	0x04, 0x39
        /*00a6*/ 	.short	(.L_35 - .L_34)


	//   ....[0]....
.L_34:
        /*00a8*/ 	.word	0x00000300
        /*00ac*/ 	.word	0x000000ff
        /*00b0*/ 	.word	0x00000000
        /*00b4*/ 	.short	0x0100
        /*00b6*/ 	.byte	0x07
	.zero		1


	//   ....[1]....
        /*00b8*/ 	.word	0x00000310
        /*00bc*/ 	.word	0x000000ff
        /*00c0*/ 	.word	0x00000010
        /*00c4*/ 	.short	0x0100
        /*00c6*/ 	.byte	0x07
	.zero		1


	//   ....[2]....
        /*00c8*/ 	.word	0x00000320
        /*00cc*/ 	.word	0x000000ff
        /*00d0*/ 	.word	0x00000008
        /*00d4*/ 	.short	0x0100
        /*00d6*/ 	.byte	0x07
	.zero		1


	//   ....[3]....
        /*00d8*/ 	.word	0x00000330
        /*00dc*/ 	.word	0x000000ff
        /*00e0*/ 	.word	0x00000018
        /*00e4*/ 	.short	0x0100
        /*00e6*/ 	.byte	0x07
	.zero		1


	//   ....[4]....
        /*00e8*/ 	.word	0x00000800
        /*00ec*/ 	.word	0x000000ff
        /*00f0*/ 	.word	0x00000050
        /*00f4*/ 	.short	0x0100
        /*00f6*/ 	.byte	0x0c
	.zero		1


	//   ....[5]....
        /*00f8*/ 	.word	0x00000850
        /*00fc*/ 	.word	0x000000ff
        /*0100*/ 	.word	0x00000058
        /*0104*/ 	.short	0x0100
        /*0106*/ 	.byte	0x0c
	.zero		1


	//   ....[6]....
        /*0108*/ 	.word	0x00000880
        /*010c*/ 	.word	0x000000ff
        /*0110*/ 	.word	0x00000030
        /*0114*/ 	.short	0x0100
        /*0116*/ 	.byte	0x0d
	.zero		1


	//   ....[7]....
        /*0118*/ 	.word	0x000008d0
        /*011c*/ 	.word	0x000000ff
        /*0120*/ 	.word	0x00000038
        /*0124*/ 	.short	0x0100
        /*0126*/ 	.byte	0x0d
	.zero		1


	//   ....[8]....
        /*0128*/ 	.word	0x000008e0
        /*012c*/ 	.word	0x000000ff
        /*0130*/ 	.word	0x00000040
        /*0134*/ 	.short	0x0100
        /*0136*/ 	.byte	0x0d
	.zero		1


	//   ....[9]....
        /*0138*/ 	.word	0x000008f0
        /*013c*/ 	.word	0x000000ff
        /*0140*/ 	.word	0x00000048
        /*0144*/ 	.short	0x0100
        /*0146*/ 	.byte	0x0d
	.zero		1


	//   ....[10]....
        /*0148*/ 	.word	0x00001840
        /*014c*/ 	.word	0x00000061
        /*0150*/ 	.word	0xfffffff8
        /*0154*/ 	.short	0x010a
        /*0156*/ 	.byte	0x3f
	.zero		1


	//   ....[11]....
        /*0158*/ 	.word	0x00001a10
        /*015c*/ 	.word	0x00000003
        /*0160*/ 	.word	0x00000000
        /*0164*/ 	.short	0x010a
        /*0166*/ 	.byte	0x3f
	.zero		1


	//   ....[12]....
        /*0168*/ 	.word	0x00001a70
        /*016c*/ 	.word	0x00000003
        /*0170*/ 	.word	0x00000000
        /*0174*/ 	.short	0x010a
        /*0176*/ 	.byte	0x3f
	.zero		1


	//   ....[13]....
        /*0178*/ 	.word	0x00002310
        /*017c*/ 	.word	0x000000ff
        /*0180*/ 	.word	0x00000000
        /*0184*/ 	.short	0x010a
        /*0186*/ 	.byte	0x04
	.zero		1


	//   ....[14]....
        /*0188*/ 	.word	0x00002350
        /*018c*/ 	.word	0x000000ff
        /*0190*/ 	.word	0x00000000
        /*0194*/ 	.short	0x010a
        /*0196*/ 	.byte	0x04
	.zero		1


	//   ....[15]....
        /*0198*/ 	.word	0x00002b00
        /*019c*/ 	.word	0x00000005
        /*01a0*/ 	.word	0x00000000
        /*01a4*/ 	.short	0x0101
        /*01a6*/ 	.byte	0x3f
	.zero		1


	//   ....[16]....
        /*01a8*/ 	.word	0x00002c00
        /*01ac*/ 	.word	0x00000065
        /*01b0*/ 	.word	0x00000000
        /*01b4*/ 	.short	0x0101
        /*01b6*/ 	.byte	0x32
	.zero		1


	//   ....[17]....
        /*01b8*/ 	.word	0x00002cf0
        /*01bc*/ 	.word	0x00000003
        /*01c0*/ 	.word	0x00000000
        /*01c4*/ 	.short	0x0101
        /*01c6*/ 	.byte	0x3f
	.zero		1


	//   ....[18]....
        /*01c8*/ 	.word	0x00002d50
        /*01cc*/ 	.word	0x00000061
        /*01d0*/ 	.word	0x00000008
        /*01d4*/ 	.short	0x010a
        /*01d6*/ 	.byte	0x3f
	.zero		1


	//   ....[19]....
        /*01d8*/ 	.word	0x00006e30
        /*01dc*/ 	.word	0x00000062
        /*01e0*/ 	.word	0x00000000
        /*01e4*/ 	.short	0x0101
        /*01e6*/ 	.byte	0x32
	.zero		1


	//   ....[20]....
        /*01e8*/ 	.word	0x00007890
        /*01ec*/ 	.word	0x0000000c
        /*01f0*/ 	.word	0x00000010
        /*01f4*/ 	.short	0x010a
        /*01f6*/ 	.byte	0x3f
	.zero		1


	//   ....[21]....
        /*01f8*/ 	.word	0x00007e70
        /*01fc*/ 	.word	0x00000003
        /*0200*/ 	.word	0x00000058
        /*0204*/ 	.short	0x0101
        /*0206*/ 	.byte	0x3f
	.zero		1


	//   ....[22]....
        /*0208*/ 	.word	0x000085e0
        /*020c*/ 	.word	0x00000007
        /*0210*/ 	.word	0x00000000
        /*0214*/ 	.short	0x010a
        /*0216*/ 	.byte	0x3f
	.zero		1


	//   ....[23]....
        /*0218*/ 	.word	0x00008660
        /*021c*/ 	.word	0x00000003
        /*0220*/ 	.word	0x00000000
        /*0224*/ 	.short	0x010a
        /*0226*/ 	.byte	0x3f
	.zero		1


	//   ....[24]....
        /*0228*/ 	.word	0x000086c0
        /*022c*/ 	.word	0x00000061
        /*0230*/ 	.word	0xfffffff8
        /*0234*/ 	.short	0x010a
        /*0236*/ 	.byte	0x3f
	.zero		1


	//   ....[25]....
        /*0238*/ 	.word	0x00008710
        /*023c*/ 	.word	0x00000003
        /*0240*/ 	.word	0x00000000
        /*0244*/ 	.short	0x010a
        /*0246*/ 	.byte	0x3f
	.zero		1


	//   ....[26]....
        /*0248*/ 	.word	0x00008770
        /*024c*/ 	.word	0x00000005
        /*0250*/ 	.word	0x00000000
        /*0254*/ 	.short	0x010a
        /*0256*/ 	.byte	0x3f
	.zero		1


	//   ....[27]....
        /*0258*/ 	.word	0x000087c0
        /*025c*/ 	.word	0x00000061
        /*0260*/ 	.word	0x00000008
        /*0264*/ 	.short	0x010a
        /*0266*/ 	.byte	0x3f
	.zero		1


	//   ....[28]....
        /*0268*/ 	.word	0x00008890
        /*026c*/ 	.word	0x0000000c
        /*0270*/ 	.word	0x00000010
        /*0274*/ 	.short	0x010a
        /*0276*/ 	.byte	0x3f
	.zero		1


	//   ....[29]....
        /*0278*/ 	.word	0x00008960
        /*027c*/ 	.word	0x00000007
        /*0280*/ 	.word	0x00000000
        /*0284*/ 	.short	0x010a
        /*0286*/ 	.byte	0x3f
	.zero		1


	//----- nvinfo : EIATTR_NUM_MBARRIERS
	.align		4
.L_35:
        /*0288*/ 	.byte	0x03, 0x38
        /*028a*/ 	.short	0x000a


	//----- nvinfo : EIATTR_EXIT_INSTR_OFFSETS
	.align		4
        /*028c*/ 	.byte	0x04, 0x1c
        /*028e*/ 	.short	(.L_37 - .L_36)


	//   ....[0]....
.L_36:
        /*0290*/ 	.word	0x00001450


	//   ....[1]....
        /*0294*/ 	.word	0x000014b0


	//   ....[2]....
        /*0298*/ 	.word	0x00007570


	//   ....[3]....
        /*029c*/ 	.word	0x000075a0


	//   ....[4]....
        /*02a0*/ 	.word	0x000086b0


	//----- nvinfo : EIATTR_MAX_THREADS
	.align		4
.L_37:
        /*02a4*/ 	.byte	0x04, 0x05
        /*02a6*/ 	.short	(.L_39 - .L_38)
.L_38:
        /*02a8*/ 	.word	0x00000180
        /*02ac*/ 	.word	0x00000001
        /*02b0*/ 	.word	0x00000001


	//----- nvinfo : EIATTR_CRS_STACK_SIZE
	.align		4
.L_39:
        /*02b4*/ 	.byte	0x04, 0x1e
        /*02b6*/ 	.short	(.L_41 - .L_40)
.L_40:
        /*02b8*/ 	.word	0x00000000


	//----- nvinfo : EIATTR_CBANK_PARAM_SIZE
	.align		4
.L_41:
        /*02bc*/ 	.byte	0x03, 0x19
        /*02be*/ 	.short	0x0470


	//----- nvinfo : EIATTR_PARAM_CBANK
	.align		4
        /*02c0*/ 	.byte	0x04, 0x0a
        /*02c2*/ 	.short	(.L_43 - .L_42)
	.align		4
.L_42:
        /*02c4*/ 	.word	index@(.nv.constant0._ZN7cutlass13device_kernelINS_4gemm6kernel13GemmUniversalIN4cute5tupleIJiiiiEEENS1_10collective13CollectiveMmaINS1_34MainloopSm90TmaGmmaWarpSpecializedILi2ENS5_IJNS4_1CILi2EEENSA_ILi1EEESC_EEENS1_32KernelTmaWarpSpecializedPingpongEEENS5_IJNSA_ILi64EEENSA_ILi128EEESH_EEENS_10tfloat32_tENS5_IJlSC_lEEESJ_SK_NS4_8TiledMMAINS4_8MMA_AtomIJNS4_4SM904GMMA30MMA_64x128x8_F32TF32TF32_SS_TNILNSO_7ScaleInE1ELSQ_1EEEEEENS4_6LayoutINS5_IJSC_SC_SC_EEENS5_IJNSA_ILi0EEESV_SV_EEEEENS5_IJNS4_10UnderscoreESY_SY_EEEEENS4_13SM90_TMA_LOADENS4_14ComposedLayoutINS4_7SwizzleILi3ELi4ELi3EEENS4_18smem_ptr_flag_bitsILi32EEENST_INS5_IJNSA_ILi8EEENSA_ILi32EEEEEENS5_IJS18_SC_EEEEEEEvNS4_8identityENS4_23SM90_TMA_LOAD_MULTICASTES1C_vS1D_EENS_8epilogue10collective6detail29Sm90TmaWarpSpecializedAdapterINS1H_15DefaultEpilogueISJ_SK_SK_NS1G_6thread17LinearCombinationISJ_Li1EffLNS1L_9ScaleType4KindE0ELNS_15FloatRoundStyleE2ESJ_EENS1_15EpilogueDefaultEEEEEvvEEEEvNT_6ParamsE)
        /*02c8*/ 	.short	0x0210
        /*02ca*/ 	.short	0x0470


	//----- nvinfo : EIATTR_SW_WAR
	.align		4
.L_43:
        /*02cc*/ 	.byte	0x04, 0x36
        /*02ce*/ 	.short	(.L_45 - .L_44)
.L_44:
        /*02d0*/ 	.word	0x00000008
.L_45:


//--------------------- .nv.callgraph             --------------------------
	.section	.nv.callgraph,"",@"SHT_CUDA_CALLGRAPH"
	.align	4
	.sectionentsize	8
	.align		4
        /*0000*/ 	.word	0x00000000
	.align		4
        /*0004*/ 	.word	0xffffffff
	.align		4
        /*0008*/ 	.word	index@(_ZN7cutlass13device_kernelINS_4gemm6kernel13GemmUniversalIN4cute5tupleIJiiiiEEENS1_10collective13CollectiveMmaINS1_34MainloopSm90TmaGmmaWarpSpecializedILi2ENS5_IJNS4_1CILi2EEENSA_ILi1EEESC_EEENS1_32KernelTmaWarpSpecializedPingpongEEENS5_IJNSA_ILi64EEENSA_ILi128EEESH_EEENS_10tfloat32_tENS5_IJlSC_lEEESJ_SK_NS4_8TiledMMAINS4_8MMA_AtomIJNS4_4SM904GMMA30MMA_64x128x8_F32TF32TF32_SS_TNILNSO_7ScaleInE1ELSQ_1EEEEEENS4_6LayoutINS5_IJSC_SC_SC_EEENS5_IJNSA_ILi0EEESV_SV_EEEEENS5_IJNS4_10UnderscoreESY_SY_EEEEENS4_13SM90_TMA_LOADENS4_14ComposedLayoutINS4_7SwizzleILi3ELi4ELi3EEENS4_18smem_ptr_flag_bitsILi32EEENST_INS5_IJNSA_ILi8EEENSA_ILi32EEEEEENS5_IJS18_SC_EEEEEEEvNS4_8identityENS4_23SM90_TMA_LOAD_MULTICASTES1C_vS1D_EENS_8epilogue10collective6detail29Sm90TmaWarpSpecializedAdapterINS1H_15DefaultEpilogueISJ_SK_SK_NS1G_6thread17LinearCombinationISJ_Li1EffLNS1L_9ScaleType4KindE0ELNS_15FloatRoundStyleE2ESJ_EENS1_15EpilogueDefaultEEEEEvvEEEEvNT_6ParamsE)
	.align		4
        /*000c*/ 	.word	index@(__assertfail)
	.align		4
        /*0010*/ 	.word	0x00000000
	.align		4
        /*0014*/ 	.word	0xfffffffe
	.align		4
        /*0018*/ 	.word	0x00000000
	.align		4
        /*001c*/ 	.word	0xfffffffd
	.align		4
        /*0020*/ 	.word	0x00000000
	.align		4
        /*0024*/ 	.word	0xfffffffc


//--------------------- .nv.constant4             --------------------------
	.section	.nv.constant4,"a",@progbits
	.align	8
	.align		8
.nv.constant4:
        /*0000*/ 	.dword	__assertfail
	.align		8
        /*0008*/ 	.dword	__unnamed_1
	.align		8
        /*0010*/ 	.dword	_ZN40_INTERNAL_6491276d_4_k_cu_e185bece_296324cuda3std3__45__cpo5beginE
	.align		8
        /*0018*/ 	.dword	_ZN40_INTERNAL_6491276d_4_k_cu_e185bece_296324cuda3std3__45__cpo3endE
	.align		8
        /*0020*/ 	.dword	_ZN40_INTERNAL_6491276d_4_k_cu_e185bece_296324cuda3std3__45__cpo6cbeginE
	.align		8
        /*0028*/ 	.dword	_ZN40_INTERNAL_6491276d_4_k_cu_e185bece_296324cuda3std3__45__cpo4cendE
	.align		8
        /*0030*/ 	.dword	_ZN40_INTERNAL_6491276d_4_k_cu_e185bece_296324cuda3std3__442_GLOBAL__N__6491276d_4_k_cu_e185bece_296326ignoreE
	.align		8
        /*0038*/ 	.dword	_ZN40_INTERNAL_6491276d_4_k_cu_e185bece_296324cuda3std3__419piecewise_constructE
	.align		8
        /*0040*/ 	.dword	_ZN40_INTERNAL_6491276d_4_k_cu_e185bece_296324cuda3std3__48in_placeE
	.align		8
        /*0048*/ 	.dword	_ZN40_INTERNAL_6491276d_4_k_cu_e185bece_296324cuda3std6ranges3__45__cpo4swapE
	.align		8
        /*0050*/ 	.dword	_ZN40_INTERNAL_6491276d_4_k_cu_e185bece_296324cuda3std6ranges3__45__cpo9iter_moveE
	.align		8
        /*0058*/ 	.dword	_ZN40_INTERNAL_6491276d_4_k_cu_e185bece_296324cute7productE
	.align		8
        /*0060*/ 	.dword	_ZN40_INTERNAL_6491276d_4_k_cu_e185bece_296324cute1_E
	.align		8
        /*0068*/ 	.dword	$str$22
	.align		8
        /*0070*/ 	.dword	$str$23


//--------------------- .text._ZN7cutlass13device_kernelINS_4gemm6kernel13GemmUniversalIN4cute5tupleIJiiiiEEENS1_10collective13CollectiveMmaINS1_34MainloopSm90TmaGmmaWarpSpecializedILi2ENS5_IJNS4_1CILi2EEENSA_ILi1EEESC_EEENS1_32KernelTmaWarpSpecializedPingpongEEENS5_IJNSA_ILi64EEENSA_ILi128EEESH_EEENS_10tfloat32_tENS5_IJlSC_lEEESJ_SK_NS4_8TiledMMAINS4_8MMA_AtomIJNS4_4SM904GMMA30MMA_64x128x8_F32TF32TF32_SS_TNILNSO_7ScaleInE1ELSQ_1EEEEEENS4_6LayoutINS5_IJSC_SC_SC_EEENS5_IJNSA_ILi0EEESV_SV_EEEEENS5_IJNS4_10UnderscoreESY_SY_EEEEENS4_13SM90_TMA_LOADENS4_14ComposedLayoutINS4_7SwizzleILi3ELi4ELi3EEENS4_18smem_ptr_flag_bitsILi32EEENST_INS5_IJNSA_ILi8EEENSA_ILi32EEEEEENS5_IJS18_SC_EEEEEEEvNS4_8identityENS4_23SM90_TMA_LOAD_MULTICASTES1C_vS1D_EENS_8epilogue10collective6detail29Sm90TmaWarpSpecializedAdapterINS1H_15DefaultEpilogueISJ_SK_SK_NS1G_6thread17LinearCombinationISJ_Li1EffLNS1L_9ScaleType4KindE0ELNS_15FloatRoundStyleE2ESJ_EENS1_15EpilogueDefaultEEEEEvvEEEEvNT_6ParamsE --------------------------
	.section	.text._ZN7cutlass13device_kernelINS_4gemm6kernel13GemmUniversalIN4cute5tupleIJiiiiEEENS1_10collective13CollectiveMmaINS1_34MainloopSm90TmaGmmaWarpSpecializedILi2ENS5_IJNS4_1CILi2EEENSA_ILi1EEESC_EEENS1_32KernelTmaWarpSpecializedPingpongEEENS5_IJNSA_ILi64EEENSA_ILi128EEESH_EEENS_10tfloat32_tENS5_IJlSC_lEEESJ_SK_NS4_8TiledMMAINS4_8MMA_AtomIJNS4_4SM904GMMA30MMA_64x128x8_F32TF32TF32_SS_TNILNSO_7ScaleInE1ELSQ_1EEEEEENS4_6LayoutINS5_IJSC_SC_SC_EEENS5_IJNSA_ILi0EEESV_SV_EEEEENS5_IJNS4_10UnderscoreESY_SY_EEEEENS4_13SM90_TMA_LOADENS4_14ComposedLayoutINS4_7SwizzleILi3ELi4ELi3EEENS4_18smem_ptr_flag_bitsILi32EEENST_INS5_IJNSA_ILi8EEENSA_ILi32EEEEEENS5_IJS18_SC_EEEEEEEvNS4_8identityENS4_23SM90_TMA_LOAD_MULTICASTES1C_vS1D_EENS_8epilogue10collective6detail29Sm90TmaWarpSpecializedAdapterINS1H_15DefaultEpilogueISJ_SK_SK_NS1G_6thread17LinearCombinationISJ_Li1EffLNS1L_9ScaleType4KindE0ELNS_15FloatRoundStyleE2ESJ_EENS1_15EpilogueDefaultEEEEEvvEEEEvNT_6ParamsE,"ax",@progbits
	.align	128
.text._ZN7cutlass13device_kernelINS_4gemm6kernel13GemmUniversalIN4cute5tupleIJiiiiEEENS1_10collective13CollectiveMmaINS1_34MainloopSm90TmaGmmaWarpSpecializedILi2ENS5_IJNS4_1CILi2EEENSA_ILi1EEESC_EEENS1_32KernelTmaWarpSpecializedPingpongEEENS5_IJNSA_ILi64EEENSA_ILi128EEESH_EEENS_10tfloat32_tENS5_IJlSC_lEEESJ_SK_NS4_8TiledMMAINS4_8MMA_AtomIJNS4_4SM904GMMA30MMA_64x128x8_F32TF32TF32_SS_TNILNSO_7ScaleInE1ELSQ_1EEEEEENS4_6LayoutINS5_IJSC_SC_SC_EEENS5_IJNSA_ILi0EEESV_SV_EEEEENS5_IJNS4_10UnderscoreESY_SY_EEEEENS4_13SM90_TMA_LOADENS4_14ComposedLayoutINS4_7SwizzleILi3ELi4ELi3EEENS4_18smem_ptr_flag_bitsILi32EEENST_INS5_IJNSA_ILi8EEENSA_ILi32EEEEEENS5_IJS18_SC_EEEEEEEvNS4_8identityENS4_23SM90_TMA_LOAD_MULTICASTES1C_vS1D_EENS_8epilogue10collective6detail29Sm90TmaWarpSpecializedAdapterINS1H_15DefaultEpilogueISJ_SK_SK_NS1G_6thread17LinearCombinationISJ_Li1EffLNS1L_9ScaleType4KindE0ELNS_15FloatRoundStyleE2ESJ_EENS1_15EpilogueDefaultEEEEEvvEEEEvNT_6ParamsE:
        .type           _ZN7cutlass13device_kernelINS_4gemm6kernel13GemmUniversalIN4cute5tupleIJiiiiEEENS1_10collective13CollectiveMmaINS1_34MainloopSm90TmaGmmaWarpSpecializedILi2ENS5_IJNS4_1CILi2EEENSA_ILi1EEESC_EEENS1_32KernelTmaWarpSpecializedPingpongEEENS5_IJNSA_ILi64EEENSA_ILi128EEESH_EEENS_10tfloat32_tENS5_IJlSC_lEEESJ_SK_NS4_8TiledMMAINS4_8MMA_AtomIJNS4_4SM904GMMA30MMA_64x128x8_F32TF32TF32_SS_TNILNSO_7ScaleInE1ELSQ_1EEEEEENS4_6LayoutINS5_IJSC_SC_SC_EEENS5_IJNSA_ILi0EEESV_SV_EEEEENS5_IJNS4_10UnderscoreESY_SY_EEEEENS4_13SM90_TMA_LOADENS4_14ComposedLayoutINS4_7SwizzleILi3ELi4ELi3EEENS4_18smem_ptr_flag_bitsILi32EEENST_INS5_IJNSA_ILi8EEENSA_ILi32EEEEEENS5_IJS18_SC_EEEEEEEvNS4_8identityENS4_23SM90_TMA_LOAD_MULTICASTES1C_vS1D_EENS_8epilogue10collective6detail29Sm90TmaWarpSpecializedAdapterINS1H_15DefaultEpilogueISJ_SK_SK_NS1G_6thread17LinearCombinationISJ_Li1EffLNS1L_9ScaleType4KindE0ELNS_15FloatRoundStyleE2ESJ_EENS1_15EpilogueDefaultEEEEEvvEEEEvNT_6ParamsE,@function
        .size           _ZN7cutlass13device_kernelINS_4gemm6kernel13GemmUniversalIN4cute5tupleIJiiiiEEENS1_10collective13CollectiveMmaINS1_34MainloopSm90TmaGmmaWarpSpecializedILi2ENS5_IJNS4_1CILi2EEENSA_ILi1EEESC_EEENS1_32KernelTmaWarpSpecializedPingpongEEENS5_IJNSA_ILi64EEENSA_ILi128EEESH_EEENS_10tfloat32_tENS5_IJlSC_lEEESJ_SK_NS4_8TiledMMAINS4_8MMA_AtomIJNS4_4SM904GMMA30MMA_64x128x8_F32TF32TF32_SS_TNILNSO_7ScaleInE1ELSQ_1EEEEEENS4_6LayoutINS5_IJSC_SC_SC_EEENS5_IJNSA_ILi0EEESV_SV_EEEEENS5_IJNS4_10UnderscoreESY_SY_EEEEENS4_13SM90_TMA_LOADENS4_14ComposedLayoutINS4_7SwizzleILi3ELi4ELi3EEENS4_18smem_ptr_flag_bitsILi32EEENST_INS5_IJNSA_ILi8EEENSA_ILi32EEEEEENS5_IJS18_SC_EEEEEEEvNS4_8identityENS4_23SM90_TMA_LOAD_MULTICASTES1C_vS1D_EENS_8epilogue10collective6detail29Sm90TmaWarpSpecializedAdapterINS1H_15DefaultEpilogueISJ_SK_SK_NS1G_6thread17LinearCombinationISJ_Li1EffLNS1L_9ScaleType4KindE0ELNS_15FloatRoundStyleE2ESJ_EENS1_15EpilogueDefaultEEEEEvvEEEEvNT_6ParamsE,(.L_x_196 - _ZN7cutlass13device_kernelINS_4gemm6kernel13GemmUniversalIN4cute5tupleIJiiiiEEENS1_10collective13CollectiveMmaINS1_34MainloopSm90TmaGmmaWarpSpecializedILi2ENS5_IJNS4_1CILi2EEENSA_ILi1EEESC_EEENS1_32KernelTmaWarpSpecializedPingpongEEENS5_IJNSA_ILi64EEENSA_ILi128EEESH_EEENS_10tfloat32_tENS5_IJlSC_lEEESJ_SK_NS4_8TiledMMAINS4_8MMA_AtomIJNS4_4SM904GMMA30MMA_64x128x8_F32TF32TF32_SS_TNILNSO_7ScaleInE1ELSQ_1EEEEEENS4_6LayoutINS5_IJSC_SC_SC_EEENS5_IJNSA_ILi0EEESV_SV_EEEEENS5_IJNS4_10UnderscoreESY_SY_EEEEENS4_13SM90_TMA_LOADENS4_14ComposedLayoutINS4_7SwizzleILi3ELi4ELi3EEENS4_18smem_ptr_flag_bitsILi32EEENST_INS5_IJNSA_ILi8EEENSA_ILi32EEEEEENS5_IJS18_SC_EEEEEEEvNS4_8identityENS4_23SM90_TMA_LOAD_MULTICASTES1C_vS1D_EENS_8epilogue10collective6detail29Sm90TmaWarpSpecializedAdapterINS1H_15DefaultEpilogueISJ_SK_SK_NS1G_6thread17LinearCombinationISJ_Li1EffLNS1L_9ScaleType4KindE0ELNS_15FloatRoundStyleE2ESJ_EENS1_15EpilogueDefaultEEEEEvvEEEEvNT_6ParamsE)
        .other          _ZN7cutlass13device_kernelINS_4gemm6kernel13GemmUniversalIN4cute5tupleIJiiiiEEENS1_10collective13CollectiveMmaINS1_34MainloopSm90TmaGmmaWarpSpecializedILi2ENS5_IJNS4_1CILi2EEENSA_ILi1EEESC_EEENS1_32KernelTmaWarpSpecializedPingpongEEENS5_IJNSA_ILi64EEENSA_ILi128EEESH_EEENS_10tfloat32_tENS5_IJlSC_lEEESJ_SK_NS4_8TiledMMAINS4_8MMA_AtomIJNS4_4SM904GMMA30MMA_64x128x8_F32TF32TF32_SS_TNILNSO_7ScaleInE1ELSQ_1EEEEEENS4_6LayoutINS5_IJSC_SC_SC_EEENS5_IJNSA_ILi0EEESV_SV_EEEEENS5_IJNS4_10UnderscoreESY_SY_EEEEENS4_13SM90_TMA_LOADENS4_14ComposedLayoutINS4_7SwizzleILi3ELi4ELi3EEENS4_18smem_ptr_flag_bitsILi32EEENST_INS5_IJNSA_ILi8EEENSA_ILi32EEEEEENS5_IJS18_SC_EEEEEEEvNS4_8identityENS4_23SM90_TMA_LOAD_MULTICASTES1C_vS1D_EENS_8epilogue10collective6detail29Sm90TmaWarpSpecializedAdapterINS1H_15DefaultEpilogueISJ_SK_SK_NS1G_6thread17LinearCombinationISJ_Li1EffLNS1L_9ScaleType4KindE0ELNS_15FloatRoundStyleE2ESJ_EENS1_15EpilogueDefaultEEEEEvvEEEEvNT_6ParamsE,@"STO_CUDA_ENTRY STV_DEFAULT"
_ZN7cutlass13device_kernelINS_4gemm6kernel13GemmUniversalIN4cute5tupleIJiiiiEEENS1_10collective13CollectiveMmaINS1_34MainloopSm90TmaGmmaWarpSpecializedILi2ENS5_IJNS4_1CILi2EEENSA_ILi1EEESC_EEENS1_32KernelTmaWarpSpecializedPingpongEEENS5_IJNSA_ILi64EEENSA_ILi128EEESH_EEENS_10tfloat32_tENS5_IJlSC_lEEESJ_SK_NS4_8TiledMMAINS4_8MMA_AtomIJNS4_4SM904GMMA30MMA_64x128x8_F32TF32TF32_SS_TNILNSO_7ScaleInE1ELSQ_1EEEEEENS4_6LayoutINS5_IJSC_SC_SC_EEENS5_IJNSA_ILi0EEESV_SV_EEEEENS5_IJNS4_10UnderscoreESY_SY_EEEEENS4_13SM90_TMA_LOADENS4_14ComposedLayoutINS4_7SwizzleILi3ELi4ELi3EEENS4_18smem_ptr_flag_bitsILi32EEENST_INS5_IJNSA_ILi8EEENSA_ILi32EEEEEENS5_IJS18_SC_EEEEEEEvNS4_8identityENS4_23SM90_TMA_LOAD_MULTICASTES1C_vS1D_EENS_8epilogue10collective6detail29Sm90TmaWarpSpecializedAdapterINS1H_15DefaultEpilogueISJ_SK_SK_NS1G_6thread17LinearCombinationISJ_Li1EffLNS1L_9ScaleType4KindE0ELNS_15FloatRoundStyleE2ESJ_EENS1_15EpilogueDefaultEEEEEvvEEEEvNT_6ParamsE:
[----:B------:R-:W0:Y:S01]  /*0000*/  LDC R1, c[0x0][0x28] ;  /* 0x00000a00ff017b82 */ /* 0x000e220000000800 */
[----:B------:R-:W1:Y:S01]  /*0010*/  S2R R3, SR_TID.X ;  /* 0x0000000000037919 */ /* 0x000e620000002100 */
[----:B------:R-:W-:Y:S01]  /*0020*/  ELECT P0, URZ, PT ;  /* 0x00000000003f782f */ /* 0x000fe20003800000 */
[----:B------:R-:W-:Y:S01]  /*0030*/  BSSY B0, `(.L_x_0) ;  /* 0x0000014000007945 */ /* 0x000fe20003800000 */
[--C-:B-1----:R-:W-:Y:S02]  /*0040*/  SHF.R.U32.HI R0, RZ, 0x5, R3.reuse ;  /* 0x00000005ff007819 */ /* 0x102fe40000011603 */
[----:B------:R-:W-:-:S03]  /*0050*/  SHF.R.U32.HI R5, RZ, 0x7, R3 ;  /* 0x00000007ff057819 */ /* 0x000fc60000011603 */
[----:B------:R-:W1:Y:S02]  /*0060*/  SHFL.IDX PT, R2, R0, RZ, 0x1f ;  /* 0x00001fff00027589 */ /* 0x000e6400000e0000 */
[----:B-1----:R-:W-:Y:S02]  /*0070*/  R2UR UR6, R2 ;  /* 0x00000000020672ca */ /* 0x002fe400000e0000 */
[----:B------:R1:W2:Y:S11]  /*0080*/  SHFL.IDX PT, R2, R5, RZ, 0x1f ;  /* 0x00001fff05027589 */ /* 0x0002b600000e0000 */
[----:B------:R-:W-:-:S02]  /*0090*/  USHF.R.S32.HI UR4, URZ, 0x1f, UR6 ;  /* 0x0000001f3f047899 */ /* 0x000fc40008011406 */
[----:B------:R-:W-:Y:S02]  /*00a0*/  ISETP.NE.OR P0, PT, RZ, UR6, !P0 ;  /* 0x00000006ff007c0c */ /* 0x000fe4000c705670 */
[----:B------:R-:W-:-:S04]  /*00b0*/  ULEA.HI UR4, UR4, UR6, URZ, 0x2 ;  /* 0x0000000604047291 */ /* 0x000fc8000f8f103f */
[----:B------:R-:W-:-:S04]  /*00c0*/  ULOP3.LUT UR4, UR4, 0xfffffffc, URZ, 0xc0, !UPT ;  /* 0xfffffffc04047892 */ /* 0x000fc8000f8ec03f */
[----:B------:R-:W-:-:S03]  /*00d0*/  UIADD3 UR6, UR6, -UR4, URZ ;  /* 0x8000000406067290 */ /* 0x000fc6000fffe03f */
[----:B012---:R-:W-:Y:S09]  /*00e0*/  @P0 BRA `(.L_x_1) ;  /* 0x0000000000200947 */ /* 0x007ff20003800000 */
[----:B------:R-:W-:Y:S02]  /*00f0*/  ULDC.64 UR4, c[0x0][0x198] ;  /* 0x0000660000047ab9 */ /* 0x000fe40000000a00 */
[----:B------:R-:W-:Y:S02]  /*0100*/  UIADD3 UR8, UP0, UR4, 0xf0, URZ ;  /* 0x000000f004087890 */ /* 0x000fe4000ff1e03f */
[----:B------:R-:W-:Y:S02]  /*0110*/  UIADD3 UR4, UP1, UR4, 0x1f0, URZ ;  /* 0x000001f004047890 */ /* 0x000fe4000ff3e03f */
[----:B------:R-:W-:Y:S02]  /*0120*/  UIADD3.X UR9, URZ, UR5, URZ, UP0, !UPT ;  /* 0x000000053f097290 */ /* 0x000fe400087fe43f */
[----:B------:R-:W-:-:S07]  /*0130*/  UIADD3.X UR5, URZ, UR5, URZ, UP1, !UPT ;  /* 0x000000053f057290 */ /* 0x000fce0008ffe43f */
[----:B------:R0:W-:Y:S02]  /*0140*/  UTMACCTL.PF [UR8] ;  /* 0x00000000080079b9 */ /* 0x0001e40008040000 */
[----:B------:R0:W-:Y:S02]  /*0150*/  UTMACCTL.PF [UR4] ;  /* 0x00000000040079b9 */ /* 0x0001e40008040000 */
[----:B0-----:R-:W-:Y:S01]  /*0160*/  NOP ;  /* 0x0000000000007918 */ /* 0x001fe20000000000 */
.L_x_1:
[----:B------:R-:W-:Y:S05]  /*0170*/  BSYNC B0 ;  /* 0x0000000000007941 */ /* 0x000fea0003800000 */
.L_x_0:
[----:B------:R-:W0:Y:S01]  /*0180*/  SHFL.IDX PT, R6, R0, RZ, 0x1f ;  /* 0x00001fff00067589 */ /* 0x000e2200000e0000 */
[----:B------:R-:W-:Y:S01]  /*0190*/  R2UR UR19, R2 ;  /* 0x00000000021372ca */ /* 0x000fe200000e0000 */
[----:B------:R-:W-:-:S04]  /*01a0*/  UISETP.NE.AND UP0, UPT, UR6, 0x3, UPT ;  /* 0x000000030600788c */ /* 0x000fc8000bf05270 */
[----:B------:R-:W-:-:S08]  /*01b0*/  UISETP.EQ.OR UP0, UPT, UR6, URZ, !UP0 ;  /* 0x0000003f0600728c */ /* 0x000fd0000c702670 */
[----:B------:R-:W-:Y:S02]  /*01c0*/  UIADD3 UR14, UR19, -0x1, URZ ;  /* 0xffffffff130e7890 */ /* 0x000fe4000fffe03f */
[----:B------:R-:W-:Y:S02]  /*01d0*/  UISETP.EQ.AND UP0, UPT, UR19, URZ, UP0 ;  /* 0x0000003f1300728c */ /* 0x000fe40008702270 */
[----:B------:R-:W-:Y:S02]  /*01e0*/  UISETP.GE.U32.AND UP1, UPT, UR14, 0x2, UPT ;  /* 0x000000020e00788c */ /* 0x000fe4000bf26070 */
[----:B------:R-:W-:Y:S01]  /*01f0*/  USEL UR39, URZ, 0x1, !UP0 ;  /* 0x000000013f277887 */ /* 0x000fe2000c000000 */
[----:B0-----:R-:W-:-:S03]  /*0200*/  ISETP.NE.AND P0, PT, R6, RZ, PT ;  /* 0x000000ff0600720c */ /* 0x001fc60003f05270 */
[----:B------:R-:W-:-:S10]  /*0210*/  USEL UR39, UR39, 0x2, UP1 ;  /* 0x0000000227277887 */ /* 0x000fd40008800000 */
[----:B------:R-:W-:Y:S05]  /*0220*/  @P0 BRA `(.L_x_2) ;  /* 0x0000000000480947 */ /* 0x000fea0003800000 */
[----:B------:R-:W0:Y:S01]  /*0230*/  S2UR UR7, SR_CgaCtaId ;  /* 0x00000000000779c3 */ /* 0x000e220000008800 */
[----:B------:R-:W-:Y:S01]  /*0240*/  UMOV UR4, 0x400 ;  /* 0x0000040000047882 */ /* 0x000fe20000000000 */
[----:B------:R-:W-:Y:S01]  /*0250*/  UMOV UR5, 0x1 ;  /* 0x0000000100057882 */ /* 0x000fe20000000000 */
[----:B------:R-:W-:Y:S01]  /*0260*/  UMOV UR8, 0x2 ;  /* 0x0000000200087882 */ /* 0x000fe20000000000 */
[----:B------:R-:W-:Y:S01]  /*0270*/  ELECT P0, URZ, PT ;  /* 0x00000000003f782f */ /* 0x000fe20003800000 */
[----:B------:R-:W-:-:S04]  /*0280*/  UIADD3 UR8, -UR8, 0x100000, URZ ;  /* 0x0010000008087890 */ /* 0x000fc8000fffe13f */
[----:B------:R-:W-:Y:S02]  /*0290*/  USHF.L.U32 UR9, UR8, 0xb, URZ ;  /* 0x0000000b08097899 */ /* 0x000fe4000800063f */
[----:B------:R-:W-:Y:S02]  /*02a0*/  USHF.L.U32 UR8, UR8, 0x1, URZ ;  /* 0x0000000108087899 */ /* 0x000fe4000800063f */
[----:B0-----:R-:W-:Y:S02]  /*02b0*/  ULEA UR7, UR7, UR4, 0x18 ;  /* 0x0000000407077291 */ /* 0x001fe4000f8ec03f */
[----:B------:R-:W-:-:S04]  /*02c0*/  UIADD3 UR4, -UR5, 0x100000, URZ ;  /* 0x0010000005047890 */ /* 0x000fc8000fffe13f */
[----:B------:R-:W-:Y:S02]  /*02d0*/  USHF.L.U32 UR5, UR4, 0xb, URZ ;  /* 0x0000000b04057899 */ /* 0x000fe4000800063f */
[----:B------:R-:W-:Y:S01]  /*02e0*/  USHF.L.U32 UR4, UR4, 0x1, URZ ;  /* 0x0000000104047899 */ /* 0x000fe2000800063f */
[----:B------:R-:W0:Y:S11]  /*02f0*/  FENCE.VIEW.ASYNC.S ;  /* 0x00000000000073c6 */ /* 0x000e360000000000 */
[----:B0-----:R0:W1:Y:S01]  /*0300*/  SYNCS.EXCH.64 URZ, [UR7], UR4 ;  /* 0x00000004073f75b2 */ /* 0x0010620008000100 */
[----:B------:R0:W2:Y:S01]  /*0310*/  SYNCS.EXCH.64 URZ, [UR7+0x10], UR8 ;  /* 0x00001008073f75b2 */ /* 0x0000a20008000100 */
[----:B------:R0:W3:Y:S01]  /*0320*/  SYNCS.EXCH.64 URZ, [UR7+0x8], UR4 ;  /* 0x00000804073f75b2 */ /* 0x0000e20008000100 */
[----:B------:R0:W4:Y:S01]  /*0330*/  SYNCS.EXCH.64 URZ, [UR7+0x18], UR8 ;  /* 0x00001808073f75b2 */ /* 0x0001220008000100 */
[----:B------:R-:W-:Y:S01]  /*0340*/  NOP ;  /* 0x0000000000007918 */ /* 0x000fe20000000000 */
.L_x_2:
[----:B------:R-:W5:Y:S01]  /*0350*/  S2UR UR15, SR_CTAID.X ;  /* 0x00000000000f79c3 */ /* 0x000f620000002500 */
[----:B------:R-:W-:Y:S01]  /*0360*/  SHF.R.S32.HI R2, RZ, 0x1f, R3 ;  /* 0x0000001fff027819 */ /* 0x000fe20000011403 */
[----:B------:R-:W1:Y:S01]  /*0370*/  SHFL.IDX PT, R7, R0, RZ, 0x1f ;  /* 0x00001fff00077589 */ /* 0x000e6200000e0000 */
[----:B------:R-:W-:Y:S02]  /*0380*/  ELECT P0, URZ, PT ;  /* 0x00000000003f782f */ /* 0x000fe40003800000 */
[----:B------:R-:W-:Y:S01]  /*0390*/  SHF.R.S32.HI R11, RZ, 0x1f, R6 ;  /* 0x0000001fff0b7819 */ /* 0x000fe20000011406 */
[----:B0-----:R-:W-:Y:S01]  /*03a0*/  ULDC UR4, c[0x0][0x150] ;  /* 0x0000540000047ab9 */ /* 0x001fe20000000800 */
[----:B------:R-:W-:Y:S01]  /*03b0*/  LEA.HI R2, R2, R3, RZ, 0x7 ;  /* 0x0000000302027211 */ /* 0x000fe200078f38ff */
[----:B------:R-:W0:Y:S01]  /*03c0*/  SHFL.IDX PT, R8, R0, RZ, 0x1f ;  /* 0x00001fff00087589 */ /* 0x000e2200000e0000 */
[----:B------:R-:W2:Y:S01]  /*03d0*/  S2UR UR8, SR_CTAID.Y ;  /* 0x00000000000879c3 */ /* 0x000ea20000002600 */
[----:B------:R-:W-:-:S02]  /*03e0*/  ELECT P1, URZ, PT ;  /* 0x00000000003f782f */ /* 0x000fc40003820000 */
[----:B------:R-:W-:Y:S01]  /*03f0*/  LOP3.LUT R2, R2, 0xffffff80, RZ, 0xc0, !PT ;  /* 0xffffff8002027812 */ /* 0x000fe200078ec0ff */
[----:B------:R-:W-:Y:S01]  /*0400*/  ULDC UR7, c[0x0][0x144] ;  /* 0x0000510000077ab9 */ /* 0x000fe20000000800 */
[----:B------:R-:W-:Y:S01]  /*0410*/  LEA.HI R11, R11, R6, RZ, 0x2 ;  /* 0x000000060b0b7211 */ /* 0x000fe200078f10ff */
[----:B------:R-:W-:Y:S01]  /*0420*/  UMOV UR18, 0x80 ;  /* 0x0000008000127882 */ /* 0x000fe20000000000 */
[----:B------:R-:W-:Y:S01]  /*0430*/  NOP ;  /* 0x0000000000007918 */ /* 0x000fe20000000000 */
[----:B------:R-:W-:Y:S01]  /*0440*/  IMAD.IADD R4, R3, 0x1, -R2 ;  /* 0x0000000103047824 */ /* 0x000fe200078e0a02 */
[----:B------:R-:W-:Y:S01]  /*0450*/  LOP3.LUT R11, R11, 0x3ffffffc, RZ, 0xc0, !PT ;  /* 0x3ffffffc0b0b7812 */ /* 0x000fe200078ec0ff */
[----:B------:R-:W-:Y:S01]  /*0460*/  NOP ;  /* 0x0000000000007918 */ /* 0x000fe20000000000 */
[----:B------:R-:W-:Y:S01]  /*0470*/  ULDC UR17, c[0x0][0x148] ;  /* 0x0000520000117ab9 */ /* 0x000fe20000000800 */
[----:B------:R-:W-:Y:S01]  /*0480*/  IMAD.MOV.U32 R23, RZ, RZ, 0x1 ;  /* 0x00000001ff177424 */ /* 0x000fe200078e00ff */
[----:B------:R-:W-:Y:S01]  /*0490*/  SHF.R.S32.HI R9, RZ, 0x1f, R4 ;  /* 0x0000001fff097819 */ /* 0x000fe20000011404 */
[----:B------:R-:W-:Y:S01]  /*04a0*/  IMAD.IADD R11, R6, 0x1, -R11 ;  /* 0x00000001060b7824 */ /* 0x000fe200078e0a0b */
[----:B------:R-:W3:Y:S01]  /*04b0*/  SHFL.IDX PT, R5, R5, RZ, 0x1f ;  /* 0x00001fff05057589 */ /* 0x000ee200000e0000 */
[----:B------:R-:W-:-:S02]  /*04c0*/  ISETP.NE.AND P2, PT, RZ, UR19, PT ;  /* 0x00000013ff007c0c */ /* 0x000fc4000bf45270 */
[----:B-----5:R-:W-:Y:S02]  /*04d0*/  I2FP.F32.U32 R10, UR15 ;  /* 0x0000000f000a7c45 */ /* 0x020fe40008201000 */
[----:B------:R-:W-:Y:S02]  /*04e0*/  LEA.HI R2, R9, R4, RZ, 0x3 ;  /* 0x0000000409027211 */ /* 0x000fe400078f18ff */
[----:B-1----:R-:W-:Y:S01]  /*04f0*/  ISETP.NE.OR P0, PT, R7, RZ, !P0 ;  /* 0x000000ff0700720c */ /* 0x002fe20004705670 */
[----:B------:R-:W-:Y:S01]  /*0500*/  FMUL R10, R10, UR4 ;  /* 0x000000040a0a7c20 */ /* 0x000fe20008400000 */
[--C-:B------:R-:W-:Y:S01]  /*0510*/  SHF.R.S32.HI R7, RZ, 0x3, R2.reuse ;  /* 0x00000003ff077819 */ /* 0x100fe20000011402 */
[----:B------:R-:W-:Y:S01]  /*0520*/  ULDC UR4, c[0x0][0x154] ;  /* 0x0000550000047ab9 */ /* 0x000fe20000000800 */
[----:B------:R-:W-:Y:S02]  /*0530*/  SHF.R.S32.HI R2, RZ, 0x1f, R2 ;  /* 0x0000001fff027819 */ /* 0x000fe40000011402 */
[----:B0-----:R-:W-:Y:S01]  /*0540*/  ISETP.NE.OR P1, PT, R8, RZ, !P1 ;  /* 0x000000ff0800720c */ /* 0x001fe20004f25670 */
[----:B------:R-:W0:Y:S01]  /*0550*/  F2I.U32.TRUNC.NTZ R10, R10 ;  /* 0x0000000a000a7305 */ /* 0x000e22000020f000 */
[----:B------:R-:W-:-:S02]  /*0560*/  LEA.HI R2, R2, R7, RZ, 0x2 ;  /* 0x0000000702027211 */ /* 0x000fc400078f10ff */
[----:B--2---:R-:W-:Y:S02]  /*0570*/  I2FP.F32.U32 R0, UR8 ;  /* 0x0000000800007c45 */ /* 0x004fe40008201000 */
[----:B------:R-:W-:Y:S01]  /*0580*/  LOP3.LUT R2, R2, 0xfffffffc, RZ, 0xc0, !PT ;  /* 0xfffffffc02027812 */ /* 0x000fe200078ec0ff */
[----:B------:R-:W-:Y:S02]  /*0590*/  VOTEU.ALL UP0, P0 ;  /* 0x00000000003f7886 */ /* 0x000fe40000000000 */
[----:B------:R-:W-:Y:S02]  /*05a0*/  FMUL R6, R0, UR4 ;  /* 0x0000000400067c20 */ /* 0x000fe40008400000 */
[----:B------:R-:W-:Y:S01]  /*05b0*/  IMAD.IADD R2, R7, 0x1, -R2 ;  /* 0x0000000107027824 */ /* 0x000fe200078e0a02 */
[----:B------:R-:W1:Y:S01]  /*05c0*/  @!UP0 S2UR UR11, SR_CgaCtaId ;  /* 0x00000000000b89c3 */ /* 0x000e620000008800 */
[----:B------:R-:W-:Y:S01]  /*05d0*/  VOTEU.ALL UP1, P1 ;  /* 0x00000000003f7886 */ /* 0x000fe20000820000 */
[----:B------:R-:W-:Y:S01]  /*05e0*/  @!UP0 UMOV UR10, 0x400 ;  /* 0x00000400000a8882 */ /* 0x000fe20000000000 */
[----:B------:R-:W-:Y:S01]  /*05f0*/  IMAD R2, R11, 0x4, R2 ;  /* 0x000000040b027824 */ /* 0x000fe200078e0202 */
[----:B0-----:R-:W-:Y:S01]  /*0600*/  R2UR UR4, R10 ;  /* 0x000000000a0472ca */ /* 0x001fe200000e0000 */
[----:B------:R-:W0:Y:S01]  /*0610*/  F2I.U32.TRUNC.NTZ R6, R6 ;  /* 0x0000000600067305 */ /* 0x000e22000020f000 */
[----:B------:R-:W-:Y:S01]  /*0620*/  @!UP1 UMOV UR13, 0x400 ;  /* 0x00000400000d9882 */ /* 0x000fe20000000000 */
[C---:B------:R-:W-:Y:S01]  /*0630*/  IMAD.SHL.U32 R7, R2.reuse, 0x4, RZ ;  /* 0x0000000402077824 */ /* 0x040fe200078e00ff */
[----:B------:R-:W-:Y:S01]  /*0640*/  LEA.HI R0, R2, R2, RZ, 0x1 ;  /* 0x0000000202007211 */ /* 0x000fe200078f08ff */
[----:B------:R-:W2:Y:S01]  /*0650*/  @!UP1 S2UR UR16, SR_CgaCtaId ;  /* 0x00000000001099c3 */ /* 0x000ea20000008800 */
[----:B------:R-:W-:Y:S01]  /*0660*/  VOTEU.ALL UP2, P1 ;  /* 0x00000000003f7886 */ /* 0x000fe20000840000 */
[----:B------:R-:W-:Y:S01]  /*0670*/  VOTEU.ALL UP3, P1 ;  /* 0x00000000003f7886 */ /* 0x000fe20000860000 */
[----:B------:R-:W-:Y:S01]  /*0680*/  LOP3.LUT R11, R0, 0xfffffffe, RZ, 0xc0, !PT ;  /* 0xfffffffe000b7812 */ /* 0x000fe200078ec0ff */
[----:B------:R-:W-:Y:S01]  /*0690*/  VOTEU.ALL UP4, P1 ;  /* 0x00000000003f7886 */ /* 0x000fe20000880000 */
[----:B------:R-:W-:Y:S01]  /*06a0*/  LOP3.LUT R22, R2, 0xc, R7, 0x78, !PT ;  /* 0x0000000c02167812 */ /* 0x000fe200078e7807 */
[----:B------:R-:W-:-:S02]  /*06b0*/  VOTEU.ALL UP5, P1 ;  /* 0x00000000003f7886 */ /* 0x000fc400008a0000 */
[----:B------:R-:W-:Y:S01]  /*06c0*/  IMAD.IADD R11, R2, 0x1, -R11 ;  /* 0x00000001020b7824 */ /* 0x000fe200078e0a0b */
[----:B------:R-:W-:Y:S01]  /*06d0*/  UIADD3 UR4, -UR4, URZ, URZ ;  /* 0x0000003f04047290 */ /* 0x000fe2000fffe13f */
[----:B------:R-:W5:Y:S01]  /*06e0*/  LDC R2, c[0x0][0x140] ;  /* 0x00005000ff027b82 */ /* 0x000f620000000800 */
[----:B0-----:R-:W-:Y:S02]  /*06f0*/  R2UR UR9, R6 ;  /* 0x00000000060972ca */ /* 0x001fe400000e0000 */
[----:B------:R-:W-:Y:S02]  /*0700*/  UIMAD UR7, UR7, UR4, UR15 ;  /* 0x00000004070772a4 */ /* 0x000fe4000f8e020f */
[----:B-1----:R-:W-:Y:S01]  /*0710*/  @!UP0 ULEA UR12, UR11, UR10, 0x18 ;  /* 0x0000000a0b0c8291 */ /* 0x002fe2000f8ec03f */
[----:B------:R-:W-:Y:S01]  /*0720*/  UMOV UR4, 0x20 ;  /* 0x0000002000047882 */ /* 0x000fe20000000000 */
[----:B------:R-:W-:-:S04]  /*0730*/  @!UP1 UIADD3 UR10, -UR18, 0x100000, URZ ;  /* 0x00100000120a9890 */ /* 0x000fc8000fffe13f */
[----:B------:R-:W-:Y:S02]  /*0740*/  @!UP1 USHF.L.U32 UR11, UR10, 0xb, URZ ;  /* 0x0000000b0a0b9899 */ /* 0x000fe4000800063f */
[----:B------:R-:W-:Y:S01]  /*0750*/  @!UP1 USHF.L.U32 UR10, UR10, 0x1, URZ ;  /* 0x000000010a0a9899 */ /* 0x000fe2000800063f */
[----:B------:R-:W-:Y:S01]  /*0760*/  ISETP.NE.AND P3, PT, R11, UR7, PT ;  /* 0x000000070b007c0c */ /* 0x000fe2000bf65270 */
[----:B------:R-:W-:-:S04]  /*0770*/  @!UP0 UIADD3 UR4, -UR4, 0x100000, URZ ;  /* 0x0010000004048890 */ /* 0x000fc8000fffe13f */
[----:B------:R-:W-:Y:S02]  /*0780*/  @!UP0 USHF.L.U32 UR5, UR4, 0xb, URZ ;  /* 0x0000000b04058899 */ /* 0x000fe4000800063f */
[----:B------:R-:W-:Y:S01]  /*0790*/  @!UP0 USHF.L.U32 UR4, UR4, 0x1, URZ ;  /* 0x0000000104048899 */ /* 0x000fe2000800063f */
[----:B------:R-:W-:Y:S01]  /*07a0*/  VOTEU.ALL UP0, P0 ;  /* 0x00000000003f7886 */ /* 0x000fe20000000000 */
[----:B--2---:R-:W-:Y:S01]  /*07b0*/  @!UP1 ULEA UR13, UR16, UR13, 0x18 ;  /* 0x0000000d100d9291 */ /* 0x004fe2000f8ec03f */
[----:B------:R-:W-:Y:S01]  /*07c0*/  VOTEU.ALL UP1, P0 ;  /* 0x00000000003f7886 */ /* 0x000fe20000020000 */
[----:B------:R-:W-:Y:S01]  /*07d0*/  UIADD3 UR9, -UR9, URZ, URZ ;  /* 0x0000003f09097290 */ /* 0x000fe2000fffe13f */
[----:B------:R-:W-:Y:S01]  /*07e0*/  LOP3.LUT P0, RZ, R4, 0x7, RZ, 0xc0, !PT ;  /* 0x0000000704ff7812 */ /* 0x000fe2000780c0ff */
[----:B------:R-:W0:Y:S06]  /*07f0*/  FENCE.VIEW.ASYNC.S ;  /* 0x00000000000073c6 */ /* 0x000e2c0000000000 */
[----:B0-----:R-:W0:Y:S01]  /*0800*/  @!UP0 SYNCS.EXCH.64 URZ, [UR12+0x50], UR4 ;  /* 0x000050040c3f85b2 */ /* 0x001e220008000100 */
[----:B------:R-:W-:-:S02]  /*0810*/  @P3 LEA.HI R0, R22, R22, RZ, 0x1 ;  /* 0x0000001616003211 */ /* 0x000fc400078f08ff */
[----:B-----5:R-:W-:Y:S02]  /*0820*/  ISETP.EQ.U32.AND P1, PT, R2, 0x1, PT ;  /* 0x000000010200780c */ /* 0x020fe40003f22070 */
[----:B------:R-:W-:Y:S02]  /*0830*/  @P3 SHF.R.S32.HI R0, RZ, 0x1, R0 ;  /* 0x00000001ff003819 */ /* 0x000fe40000011400 */
[----:B------:R-:W-:Y:S01]  /*0840*/  ISETP.LT.U32.AND P0, PT, R22, 0x2, !P0 ;  /* 0x000000021600780c */ /* 0x000fe20004701070 */
[----:B------:R1:W2:Y:S01]  /*0850*/  @!UP1 SYNCS.EXCH.64 URZ, [UR12+0x58], UR4 ;  /* 0x000058040c3f95b2 */ /* 0x0002a20008000100 */
[----:B------:R-:W-:Y:S01]  /*0860*/  NOP ;  /* 0x0000000000007918 */ /* 0x000fe20000000000 */
[----:B-1----:R-:W-:Y:S01]  /*0870*/  UIMAD UR4, UR17, UR9, UR8 ;  /* 0x00000009110472a4 */ /* 0x002fe2000f8e0208 */
[----:B------:R1:W0:Y:S05]  /*0880*/  @!UP2 SYNCS.EXCH.64 URZ, [UR13+0x30], UR10 ;  /* 0x0000300a0d3fa5b2 */ /* 0x00022a0008000100 */
[----:B------:R-:W-:-:S02]  /*0890*/  @P3 ISETP.NE.AND P4, PT, R0, UR4, PT ;  /* 0x0000000400003c0c */ /* 0x000fc4000bf85270 */
[----:B------:R-:W-:Y:S02]  /*08a0*/  SEL R0, RZ, 0x1, !P0 ;  /* 0x00000001ff007807 */ /* 0x000fe40004000000 */
[----:B------:R-:W-:-:S04]  /*08b0*/  @P3 SEL R23, RZ, 0x1, P4 ;  /* 0x00000001ff173807 */ /* 0x000fc80002000000 */
[----:B------:R-:W-:Y:S01]  /*08c0*/  LOP3.LUT R23, R23, R0, RZ, 0xc0, !PT ;  /* 0x0000000017177212 */ /* 0x000fe200078ec0ff */
[----:B------:R1:W0:Y:S01]  /*08d0*/  @!UP3 SYNCS.EXCH.64 URZ, [UR13+0x38], UR10 ;  /* 0x0000380a0d3fb5b2 */ /* 0x0002220008000100 */
[----:B------:R1:W0:Y:S01]  /*08e0*/  @!UP4 SYNCS.EXCH.64 URZ, [UR13+0x40], UR10 ;  /* 0x0000400a0d3fc5b2 */ /* 0x0002220008000100 */
[----:B------:R1:W0:Y:S01]  /*08f0*/  @!UP5 SYNCS.EXCH.64 URZ, [UR13+0x48], UR10 ;  /* 0x0000480a0d3fd5b2 */ /* 0x0002220008000100 */
[----:B------:R-:W-:Y:S01]  /*0900*/  NOP ;  /* 0x0000000000007918 */ /* 0x000fe20000000000 */
[----:B-1-3--:R-:W-:Y:S05]  /*0910*/  @!P1 BRA `(.L_x_3) ;  /* 0x0000000000089947 */ /* 0x00afea0003800000 */
[----:B0-2-4-:R-:W-:Y:S01]  /*0920*/  UCGABAR_ARV ;  /* 0x00000000000079c7 */ /* 0x015fe20008000000 */
[----:B------:R-:W-:Y:S05]  /*0930*/  BRA `(.L_x_4) ;  /* 0x0000000000047947 */ /* 0x000fea0003800000 */
.L_x_3:
[----:B0-2-4-:R-:W-:Y:S01]  /*0940*/  NOP ;  /* 0x0000000000007918 */ /* 0x015fe20000000000 */
.L_x_4:
[----:B------:R-:W-:Y:S01]  /*0950*/  ULDC.64 UR4, c[0x0][0x598] ;  /* 0x0001660000047ab9 */ /* 0x000fe20000000a00 */
[----:B------:R-:W-:Y:S01]  /*0960*/  ULDC.64 UR52, c[0x0][0x208] ;  /* 0x0000820000347ab9 */ /* 0x000fe20000000a00 */
[----:B------:R-:W-:-:S04]  /*0970*/  ISETP.NE.U32.AND P0, PT, RZ, UR4, PT ;  /* 0x00000004ff007c0c */ /* 0x000fc8000bf05070 */
[----:B------:R-:W-:-:S13]  /*0980*/  ISETP.NE.AND.EX P0, PT, RZ, UR5, PT, P0 ;  /* 0x00000005ff007c0c */ /* 0x000fda000bf05300 */
[----:B------:R-:W-:Y:S05]  /*0990*/  @!P0 BRA `(.L_x_5) ;  /* 0x00000000001c8947 */ /* 0x000fea0003800000 */
[----:B------:R-:W0:Y:S02]  /*09a0*/  LDC.64 R6, c[0x0][0x598] ;  /* 0x00016600ff067b82 */ /* 0x000e240000000a00 */
[----:B0-----:R-:W2:Y:S02]  /*09b0*/  LDG.E.64 R6, desc[UR52][R6.64] ;  /* 0x0000003406067981 */ /* 0x001ea4000c1e1b00 */
[----:B--2---:R-:W-:-:S04]  /*09c0*/  ISETP.NE.U32.AND P0, PT, R6, RZ, PT ;  /* 0x000000ff0600720c */ /* 0x004fc80003f05070 */
[----:B------:R-:W-:-:S13]  /*09d0*/  ISETP.NE.AND.EX P0, PT, R7, RZ, PT, P0 ;  /* 0x000000ff0700720c */ /* 0x000fda0003f05300 */
[----:B------:R-:W-:Y:S05]  /*09e0*/  @!P0 BRA `(.L_x_5) ;  /* 0x0000000000088947 */ /* 0x000fea0003800000 */
[----:B------:R0:W5:Y:S01]  /*09f0*/  LD.E R88, desc[UR52][R6.64] ;  /* 0x0000003406587980 */ /* 0x000162000c101900 */
[----:B------:R-:W-:Y:S05]  /*0a00*/  BRA `(.L_x_6) ;  /* 0x0000000000247947 */ /* 0x000fea0003800000 */
.L_x_5:
[----:B------:R-:W-:Y:S02]  /*0a10*/  ULDC.64 UR4, c[0x0][0x588] ;  /* 0x0001620000047ab9 */ /* 0x000fe40000000a00 */
[----:B------:R-:W-:-:S04]  /*0a20*/  ISETP.NE.U32.AND P0, PT, RZ, UR4, PT ;  /* 0x00000004ff007c0c */ /* 0x000fc8000bf05070 */
[----:B------:R-:W-:-:S13]  /*0a30*/  ISETP.NE.AND.EX P0, PT, RZ, UR5, PT, P0 ;  /* 0x00000005ff007c0c */ /* 0x000fda000bf05300 */
[----:B------:R-:W-:Y:S05]  /*0a40*/  @!P0 BRA `(.L_x_7) ;  /* 0x00000000000c8947 */ /* 0x000fea0003800000 */
[----:B------:R-:W0:Y:S02]  /*0a50*/  LDC.64 R88, c[0x0][0x588] ;  /* 0x00016200ff587b82 */ /* 0x000e240000000a00 */
[----:B0-----:R1:W5:Y:S01]  /*0a60*/  LDG.E R88, desc[UR52][R88.64] ;  /* 0x0000003458587981 */ /* 0x001362000c1e1900 */
[----:B------:R-:W-:Y:S05]  /*0a70*/  BRA `(.L_x_6) ;  /* 0x0000000000087947 */ /* 0x000fea0003800000 */
.L_x_7:
[----:B------:R-:W-:Y:S02]  /*0a80*/  ULDC UR4, c[0x0][0x580] ;  /* 0x0001600000047ab9 */ /* 0x000fe40000000800 */
[----:B------:R-:W-:-:S07]  /*0a90*/  IMAD.U32 R88, RZ, RZ, UR4 ;  /* 0x00000004ff587e24 */ /* 0x000fce000f8e00ff */
.L_x_6:
[----:B------:R-:W-:Y:S02]  /*0aa0*/  ULDC.64 UR4, c[0x0][0x5a0] ;  /* 0x0001680000047ab9 */ /* 0x000fe40000000a00 */
[----:B------:R-:W-:-:S04]  /*0ab0*/  ISETP.NE.U32.AND P0, PT, RZ, UR4, PT ;  /* 0x00000004ff007c0c */ /* 0x000fc8000bf05070 */
[----:B------:R-:W-:-:S13]  /*0ac0*/  ISETP.NE.AND.EX P0, PT, RZ, UR5, PT, P0 ;  /* 0x00000005ff007c0c */ /* 0x000fda000bf05300 */
[----:B------:R-:W-:Y:S05]  /*0ad0*/  @!P0 BRA `(.L_x_8) ;  /* 0x00000000001c8947 */ /* 0x000fea0003800000 */
[----:B0-----:R-:W0:Y:S02]  /*0ae0*/  LDC.64 R6, c[0x0][0x5a0] ;  /* 0x00016800ff067b82 */ /* 0x001e240000000a00 */
[----:B0-----:R-:W2:Y:S02]  /*0af0*/  LDG.E.64 R6, desc[UR52][R6.64] ;  /* 0x0000003406067981 */ /* 0x001ea4000c1e1b00 */
[----:B--2---:R-:W-:-:S04]  /*0b00*/  ISETP.NE.U32.AND P0, PT, R6, RZ, PT ;  /* 0x000000ff0600720c */ /* 0x004fc80003f05070 */
[----:B------:R-:W-:-:S13]  /*0b10*/  ISETP.NE.AND.EX P0, PT, R7, RZ, PT, P0 ;  /* 0x000000ff0700720c */ /* 0x000fda0003f05300 */
[----:B------:R-:W-:Y:S05]  /*0b20*/  @!P0 BRA `(.L_x_8) ;  /* 0x0000000000088947 */ /* 0x000fea0003800000 */
[----:B-1----:R0:W5:Y:S01]  /*0b30*/  LD.E R89, desc[UR52][R6.64] ;  /* 0x0000003406597980 */ /* 0x002162000c101900 */
[----:B------:R-:W-:Y:S05]  /*0b40*/  BRA `(.L_x_9) ;  /* 0x0000000000247947 */ /* 0x000fea0003800000 */
.L_x_8:
[----:B------:R-:W-:Y:S02]  /*0b50*/  ULDC.64 UR4, c[0x0][0x590] ;  /* 0x0001640000047ab9 */ /* 0x000fe40000000a00 */
[----:B------:R-:W-:-:S04]  /*0b60*/  ISETP.NE.U32.AND P0, PT, RZ, UR4, PT ;  /* 0x00000004ff007c0c */ /* 0x000fc8000bf05070 */
[----:B------:R-:W-:-:S13]  /*0b70*/  ISETP.NE.AND.EX P0, PT, RZ, UR5, PT, P0 ;  /* 0x00000005ff007c0c */ /* 0x000fda000bf05300 */
[----:B------:R-:W-:Y:S05]  /*0b80*/  @!P0 BRA `(.L_x_10) ;  /* 0x00000000000c8947 */ /* 0x000fea0003800000 */
[----:B0-----:R-:W1:Y:S02]  /*0b90*/  LDC.64 R6, c[0x0][0x590] ;  /* 0x00016400ff067b82 */ /* 0x001e640000000a00 */
[----:B-1----:R1:W5:Y:S01]  /*0ba0*/  LDG.E R89, desc[UR52][R6.64] ;  /* 0x0000003406597981 */ /* 0x002362000c1e1900 */
[----:B------:R-:W-:Y:S05]  /*0bb0*/  BRA `(.L_x_9) ;  /* 0x0000000000087947 */ /* 0x000fea0003800000 */
.L_x_10:
[----:B------:R-:W-:Y:S02]  /*0bc0*/  ULDC UR4, c[0x0][0x584] ;  /* 0x0001610000047ab9 */ /* 0x000fe40000000800 */
[----:B-1----:R-:W-:-:S07]  /*0bd0*/  IMAD.U32 R89, RZ, RZ, UR4 ;  /* 0x00000004ff597e24 */ /* 0x002fce000f8e00ff */
.L_x_9:
[----:B------:R-:W-:Y:S01]  /*0be0*/  ULDC UR4, c[0x0][0x65c] ;  /* 0x0001970000047ab9 */ /* 0x000fe20000000800 */
[----:B01----:R-:W0:Y:S01]  /*0bf0*/  LDC.64 R6, c[0x0][0x650] ;  /* 0x00019400ff067b82 */ /* 0x003e220000000a00 */
[----:B------:R-:W-:Y:S01]  /*0c00*/  UISETP.NE.AND UP2, UPT, UR4, 0x1, UPT ;  /* 0x000000010400788c */ /* 0x000fe2000bf45270 */
[----:B------:R-:W-:Y:S01]  /*0c10*/  IMAD.MOV.U32 R18, RZ, RZ, -0x1 ;  /* 0xffffffffff127424 */ /* 0x000fe200078e00ff */
[----:B------:R-:W-:Y:S01]  /*0c20*/  UISETP.NE.AND UP0, UPT, UR19, 0x2, UPT ;  /* 0x000000021300788c */ /* 0x000fe2000bf05270 */
[----:B------:R-:W-:Y:S01]  /*0c30*/  IMAD.MOV.U32 R2, RZ, RZ, -0x1 ;  /* 0xffffffffff027424 */ /* 0x000fe200078e00ff */
[----:B------:R-:W-:Y:S01]  /*0c40*/  UP2UR UR45, UPR, URZ, 0x4 ;  /* 0x000000043f2d7883 */ /* 0x000fe20008000000 */
[----:B------:R-:W-:-:S06]  /*0c50*/  IMAD.MOV.U32 R19, RZ, RZ, -0x1 ;  /* 0xffffffffff137424 */ /* 0x000fcc00078e00ff */
[----:B------:R-:W-:Y:S01]  /*0c60*/  @UP2 ULDC UR12, c[0x0][0x10] ;  /* 0x00000400000c2ab9 */ /* 0x000fe20000000800 */
[----:B------:R-:W-:Y:S01]  /*0c70*/  @UP2 UMOV UR4, UR8 ;  /* 0x0000000800042c82 */ /* 0x000fe20008000000 */
[----:B------:R-:W-:Y:S01]  /*0c80*/  @UP2 UMOV UR5, URZ ;  /* 0x0000003f00052c82 */ /* 0x000fe20008000000 */
[----:B------:R-:W-:Y:S01]  /*0c90*/  @!UP2 ULDC UR16, c[0x0][0xc] ;  /* 0x000003000010aab9 */ /* 0x000fe20000000800 */
[----:B------:R-:W-:Y:S01]  /*0ca0*/  @UP2 UIMAD.WIDE.U32 UR12, UR15, UR12, UR4 ;  /* 0x0000000c0f0c22a5 */ /* 0x000fe2000f8e0004 */
[----:B------:R-:W-:Y:S02]  /*0cb0*/  ULDC UR10, c[0x0][0xc] ;  /* 0x00000300000a7ab9 */ /* 0x000fe40000000800 */
[----:B------:R-:W-:Y:S01]  /*0cc0*/  @UP2 UMOV UR4, URZ ;  /* 0x0000003f00042c82 */ /* 0x000fe20008000000 */
[----:B------:R-:W-:Y:S01]  /*0cd0*/  UMOV UR5, URZ ;  /* 0x0000003f00057c82 */ /* 0x000fe20008000000 */
[----:B------:R-:W-:Y:S01]  /*0ce0*/  @UP2 UIADD3 UR18, UR13, UR4, URZ ;  /* 0x000000040d122290 */ /* 0x000fe2000fffe03f */
[----:B------:R-:W-:-:S02]  /*0cf0*/  ULDC UR11, c[0x0][0x10] ;  /* 0x00000400000b7ab9 */ /* 0x000fc40000000800 */
[----:B------:R-:W-:Y:S01]  /*0d00*/  UMOV UR4, UR15 ;  /* 0x0000000f00047c82 */ /* 0x000fe20008000000 */
[----:B------:R-:W-:Y:S02]  /*0d10*/  UIMAD.WIDE.U32 UR10, UR10, UR11, URZ ;  /* 0x0000000b0a0a72a5 */ /* 0x000fe4000f8e003f */
[----:B------:R-:W-:Y:S01]  /*0d20*/  @!UP2 UIMAD.WIDE.U32 UR4, UR8, UR16, UR4 ;  /* 0x000000100804a2a5 */ /* 0x000fe2000f8e0004 */
[----:B------:R-:W-:Y:S02]  /*0d30*/  ULDC UR13, c[0x0][0x14] ;  /* 0x00000500000d7ab9 */ /* 0x000fe40000000800 */
[----:B------:R-:W-:Y:S02]  /*0d40*/  UIMAD.WIDE.U32 UR54, UR10, UR13, URZ ;  /* 0x0000000d0a3672a5 */ /* 0x000fe4000f8e003f */
[----:B------:R-:W-:Y:S02]  /*0d50*/  UIMAD UR37, UR11, UR13, URZ ;  /* 0x0000000d0b2572a4 */ /* 0x000fe4000f8e023f */
[----:B------:R-:W-:Y:S01]  /*0d60*/  @!UP2 UMOV UR12, UR4 ;  /* 0x00000004000cac82 */ /* 0x000fe20008000000 */
[----:B------:R-:W-:Y:S01]  /*0d70*/  @!UP2 UMOV UR18, UR5 ;  /* 0x000000050012ac82 */ /* 0x000fe20008000000 */
[----:B------:R-:W-:-:S02]  /*0d80*/  UIADD3 UR37, UR55, UR37, URZ ;  /* 0x0000002537257290 */ /* 0x000fc4000fffe03f */
[----:B------:R-:W-:-:S04]  /*0d90*/  UIADD3 UR4, UP1, UR12, UR54, URZ ;  /* 0x000000360c047290 */ /* 0x000fc8000ff3e03f */
[----:B------:R-:W-:Y:S02]  /*0da0*/  UIADD3.X UR5, UR18, UR37, URZ, UP1, !UPT ;  /* 0x0000002512057290 */ /* 0x000fe40008ffe43f */
[----:B------:R-:W-:Y:S02]  /*0db0*/  USEL UR4, UR4, UR12, !UP0 ;  /* 0x0000000c04047287 */ /* 0x000fe4000c000000 */
[----:B------:R-:W-:-:S04]  /*0dc0*/  USEL UR5, UR5, UR18, !UP0 ;  /* 0x0000001205057287 */ /* 0x000fc8000c000000 */
[----:B0-----:R-:W-:Y:S01]  /*0dd0*/  ISETP.LE.U32.AND P0, PT, R6, UR4, PT ;  /* 0x0000000406007c0c */ /* 0x001fe2000bf03070 */
[----:B------:R-:W-:Y:S02]  /*0de0*/  IMAD.U32 R16, RZ, RZ, UR4 ;  /* 0x00000004ff107e24 */ /* 0x000fe4000f8e00ff */
[----:B------:R-:W-:Y:S02]  /*0df0*/  IMAD.U32 R0, RZ, RZ, UR5 ;  /* 0x00000005ff007e24 */ /* 0x000fe4000f8e00ff */
[----:B------:R-:W-:-:S03]  /*0e00*/  IMAD.U32 R17, RZ, RZ, UR5 ;  /* 0x00000005ff117e24 */ /* 0x000fc6000f8e00ff */
[----:B------:R-:W-:Y:S02]  /*0e10*/  ISETP.GE.U32.AND.EX P0, PT, R0, R7, PT, P0 ;  /* 0x000000070000720c */ /* 0x000fe40003f06100 */
[----:B------:R-:W-:-:S11]  /*0e20*/  PRMT R0, RZ, 0x7610, R0 ;  /* 0x00007610ff007816 */ /* 0x000fd60000000000 */
[----:B------:R-:W-:Y:S05]  /*0e30*/  @P0 BRA `(.L_x_11) ;  /* 0x0000000400500947 */ /* 0x000fea0003800000 */
[----:B------:R-:W-:Y:S01]  /*0e40*/  ULDC.64 UR18, c[0x0][0x628] ;  /* 0x00018a0000127ab9 */ /* 0x000fe20000000a00 */
[C---:B------:R-:W-:Y:S01]  /*0e50*/  R2UR UR20, R16.reuse ;  /* 0x00000000101472ca */ /* 0x040fe200000e0000 */
[----:B------:R-:W-:Y:S01]  /*0e60*/  ULDC UR16, c[0x0][0x630] ;  /* 0x00018c0000107ab9 */ /* 0x000fe20000000800 */
[----:B------:R-:W-:Y:S02]  /*0e70*/  ISETP.NE.U32.AND P0, PT, RZ, UR18, PT ;  /* 0x00000012ff007c0c */ /* 0x000fe4000bf05070 */
[----:B------:R-:W-:Y:S02]  /*0e80*/  R2UR UR4, R16 ;  /* 0x00000000100472ca */ /* 0x000fe400000e0000 */
[----:B------:R-:W-:Y:S02]  /*0e90*/  ISETP.NE.AND.EX P0, PT, RZ, UR19, PT, P0 ;  /* 0x00000013ff007c0c */ /* 0x000fe4000bf05300 */
[----:B------:R-:W-:-:S11]  /*0ea0*/  R2UR UR5, R17 ;  /* 0x00000000110572ca */ /* 0x000fd600000e0000 */
[----:B------:R-:W-:Y:S05]  /*0eb0*/  @!P0 BRA `(.L_x_12) ;  /* 0x0000000000308947 */ /* 0x000fea0003800000 */
[----:B------:R-:W-:Y:S01]  /*0ec0*/  R2UR UR4, R16 ;  /* 0x00000000100472ca */ /* 0x000fe200000e0000 */
[----:B------:R-:W-:Y:S01]  /*0ed0*/  ULDC UR12, c[0x0][0x634] ;  /* 0x00018d00000c7ab9 */ /* 0x000fe20000000800 */
[----:B------:R-:W-:-:S11]  /*0ee0*/  R2UR UR15, R17 ;  /* 0x00000000110f72ca */ /* 0x000fd600000e0000 */
[----:B------:R-:W-:-:S04]  /*0ef0*/  UIADD3 UR12, UP1, UR4, UR12, URZ ;  /* 0x0000000c040c7290 */ /* 0x000fc8000ff3e03f */
[----:B------:R-:W-:-:S04]  /*0f00*/  UIADD3.X UR15, URZ, UR15, URZ, UP1, !UPT ;  /* 0x0000000f3f0f7290 */ /* 0x000fc80008ffe43f */
[----:B------:R-:W-:-:S04]  /*0f10*/  UIMAD.WIDE.U32 UR4, UR15, UR18, URZ ;  /* 0x000000120f0472a5 */ /* 0x000fc8000f8e003f */
[----:B------:R-:W-:Y:S02]  /*0f20*/  UIMAD.WIDE.U32 UR10, UP1, UR12, UR19, UR4 ;  /* 0x000000130c0a72a5 */ /* 0x000fe4000f820004 */
[----:B------:R-:W-:Y:S02]  /*0f30*/  UIMAD.WIDE.U32 UR4, UR12, UR18, URZ ;  /* 0x000000120c0472a5 */ /* 0x000fe4000f8e003f */
[----:B------:R-:W-:Y:S02]  /*0f40*/  UIADD3.X UR13, URZ, URZ, URZ, UP1, !UPT ;  /* 0x0000003f3f0d7290 */ /* 0x000fe40008ffe43f */
[----:B------:R-:W-:Y:S01]  /*0f50*/  UIADD3 URZ, UP1, UR5, UR10, URZ ;  /* 0x0000000a053f7290 */ /* 0x000fe2000ff3e03f */
[----:B------:R-:W-:-:S03]  /*0f60*/  UMOV UR12, UR11 ;  /* 0x0000000b000c7c82 */ /* 0x000fc60008000000 */
[----:B------:R-:W-:-:S12]  /*0f70*/  UIMAD.WIDE.U32.X UR4, UR15, UR19, UR12, UP1 ;  /* 0x000000130f0472a5 */ /* 0x000fd800088e040c */
.L_x_12:
[----:B------:R-:W-:Y:S01]  /*0f80*/  USHF.R.U64 UR4, UR4, UR16, UR5 ;  /* 0x0000001004047299 */ /* 0x000fe20008001205 */
[----:B------:R-:W-:Y:S01]  /*0f90*/  R2UR UR11, R17 ;  /* 0x00000000110b72ca */ /* 0x000fe200000e0000 */
[----:B------:R-:W-:Y:S02]  /*0fa0*/  USHF.R.U32.HI UR5, URZ, UR16, UR5 ;  /* 0x000000103f057299 */ /* 0x000fe40008011605 */
[----:B------:R-:W-:Y:S01]  /*0fb0*/  UIADD3 UR12, UP1, URZ, -UR4, URZ ;  /* 0x800000043f0c7290 */ /* 0x000fe2000ff3e03f */
[----:B------:R-:W-:Y:S01]  /*0fc0*/  ULDC.64 UR18, c[0x0][0x620] ;  /* 0x0001880000127ab9 */ /* 0x000fe20000000a00 */
[----:B------:R-:W-:Y:S02]  /*0fd0*/  UISETP.NE.AND UP2, UPT, UR45, URZ, UPT ;  /* 0x0000003f2d00728c */ /* 0x000fe4000bf45270 */
[----:B------:R-:W-:Y:S01]  /*0fe0*/  UIADD3.X UR5, URZ, ~UR5, URZ, UP1, !UPT ;  /* 0x800000053f057290 */ /* 0x000fe20008ffe43f */
[----:B------:R-:W-:Y:S01]  /*0ff0*/  UMOV UR10, UR20 ;  /* 0x00000014000a7c82 */ /* 0x000fe20008000000 */
[----:B------:R-:W-:-:S02]  /*1000*/  ULDC UR13, c[0x0][0x618] ;  /* 0x00018600000d7ab9 */ /* 0x000fc40000000800 */
[----:B------:R-:W-:Y:S02]  /*1010*/  UIMAD UR5, UR5, UR18, URZ ;  /* 0x00000012050572a4 */ /* 0x000fe4000f8e023f */
[----:B------:R-:W-:Y:S02]  /*1020*/  UIMAD.WIDE.U32 UR10, UR12, UR18, UR10 ;  /* 0x000000120c0a72a5 */ /* 0x000fe4000f8e000a */
[----:B------:R-:W-:Y:S02]  /*1030*/  UIMAD UR12, UR12, UR19, UR5 ;  /* 0x000000130c0c72a4 */ /* 0x000fe4000f8e0205 */
[----:B------:R-:W-:Y:S02]  /*1040*/  @UP2 UIMAD UR7, UR17, UR9, UR8 ;  /* 0x00000009110722a4 */ /* 0x000fe4000f8e0208 */
[----:B------:R-:W-:Y:S01]  /*1050*/  UIADD3 UR11, UR11, UR12, URZ ;  /* 0x0000000c0b0b7290 */ /* 0x000fe2000fffe03f */
[----:B------:R-:W-:Y:S01]  /*1060*/  ULDC.64 UR8, c[0x0][0x640] ;  /* 0x0001900000087ab9 */ /* 0x000fe20000000a00 */
[----:B------:R-:W-:-:S02]  /*1070*/  ULDC UR15, c[0x0][0x608] ;  /* 0x00018200000f7ab9 */ /* 0x000fc40000000800 */
[----:B------:R-:W-:Y:S01]  /*1080*/  USHF.R.U64 UR20, UR10, UR13, UR11 ;  /* 0x0000000d0a147299 */ /* 0x000fe2000800120b */
[----:B------:R-:W-:Y:S01]  /*1090*/  ISETP.NE.U32.AND P0, PT, RZ, UR8, PT ;  /* 0x00000008ff007c0c */ /* 0x000fe2000bf05070 */
[----:B------:R-:W-:Y:S01]  /*10a0*/  USHF.R.U32.HI UR11, URZ, UR13, UR11 ;  /* 0x0000000d3f0b7299 */ /* 0x000fe2000801160b */
[----:B------:R-:W-:Y:S02]  /*10b0*/  ULDC UR21, c[0x0][0x658] ;  /* 0x0001960000157ab9 */ /* 0x000fe40000000800 */
[----:B------:R-:W-:Y:S01]  /*10c0*/  ISETP.NE.AND.EX P0, PT, RZ, UR9, PT, P0 ;  /* 0x00000009ff007c0c */ /* 0x000fe2000bf05300 */
[----:B------:R-:W-:Y:S02]  /*10d0*/  USHF.R.U64 UR25, UR20, UR15, UR11 ;  /* 0x0000000f14197299 */ /* 0x000fe4000800120b */
[----:B------:R-:W-:Y:S01]  /*10e0*/  USHF.R.U32.HI UR11, URZ, UR15, UR11 ;  /* 0x0000000f3f0b7299 */ /* 0x000fe2000801160b */
[----:B------:R-:W-:Y:S01]  /*10f0*/  UMOV UR10, 0xffffffff ;  /* 0xffffffff000a7882 */ /* 0x000fe20000000000 */
[----:B------:R-:W-:Y:S01]  /*1100*/  ULDC UR5, c[0x0][0x600] ;  /* 0x0001800000057ab9 */ /* 0x000fe20000000800 */
[----:B------:R-:W-:-:S02]  /*1110*/  USHF.L.U32 UR10, UR10, UR21, URZ ;  /* 0x000000150a0a7299 */ /* 0x000fc4000800063f */
[----:B------:R-:W-:Y:S02]  /*1120*/  USHF.R.U64 UR26, UR25, UR21, UR11 ;  /* 0x00000015191a7299 */ /* 0x000fe4000800120b */
[----:B------:R-:W-:Y:S02]  /*1130*/  ULOP3.LUT UR15, URZ, UR10, URZ, 0x33, !UPT ;  /* 0x0000000a3f0f7292 */ /* 0x000fe4000f8e333f */
[----:B------:R-:W-:Y:S02]  /*1140*/  UIADD3 UR19, UR5, -0x1, URZ ;  /* 0xffffffff05137890 */ /* 0x000fe4000fffe03f */
[----:B------:R-:W-:Y:S01]  /*1150*/  USHF.R.U32.HI UR11, URZ, UR21, UR11 ;  /* 0x000000153f0b7299 */ /* 0x000fe2000801160b */
[----:B------:R-:W-:Y:S01]  /*1160*/  ULDC UR22, c[0x0][0x648] ;  /* 0x0001920000167ab9 */ /* 0x000fe20000000800 */
[----:B------:R-:W-:Y:S01]  /*1170*/  ULDC UR23, c[0x0][0x638] ;  /* 0x00018e0000177ab9 */ /* 0x000fe20000000800 */
[----:B------:R-:W-:Y:S01]  /*1180*/  UMOV UR24, 0x1 ;  /* 0x0000000100187882 */ /* 0x000fe20000000000 */
[----:B------:R-:W-:Y:S01]  /*1190*/  UMOV UR10, UR26 ;  /* 0x0000001a000a7c82 */ /* 0x000fe20008000000 */
[----:B------:R-:W-:Y:S07]  /*11a0*/  @!P0 BRA `(.L_x_13) ;  /* 0x0000000000308947 */ /* 0x000fee0003800000 */
[----:B------:R-:W-:Y:S02]  /*11b0*/  ULDC UR16, c[0x0][0x64c] ;  /* 0x0001930000107ab9 */ /* 0x000fe40000000800 */
        /* <DEDUP_REMOVED lines=8> */
[----:B------:R-:W-:-:S07]  /*1240*/  UIMAD.WIDE.U32.X UR8, UR18, UR9, UR16, UP1 ;  /* 0x00000009120872a5 */ /* 0x000fce00088e0410 */
[----:B------:R-:W-:Y:S01]  /*1250*/  UMOV UR10, UR8 ;  /* 0x00000008000a7c82 */ /* 0x000fe20008000000 */
[----:B------:R-:W-:-:S05]  /*1260*/  UMOV UR11, UR9 ;  /* 0x00000009000b7c82 */ /* 0x000fca0008000000 */
.L_x_13:
[----:B------:R-:W-:Y:S01]  /*1270*/  USHF.R.U64 UR9, UR10, UR22, UR11 ;  /* 0x000000160a097299 */ /* 0x000fe2000800120b */
[----:B------:R-:W-:Y:S01]  /*1280*/  IMAD.MOV.U32 R0, RZ, RZ, 0x1 ;  /* 0x00000001ff007424 */ /* 0x000fe200078e00ff */
[----:B------:R-:W-:Y:S01]  /*1290*/  USHF.L.U32 UR8, UR24, UR21, URZ ;  /* 0x0000001518087299 */ /* 0x000fe2000800063f */
[----:B------:R-:W-:Y:S01]  /*12a0*/  IMAD.U32 R19, RZ, RZ, UR4 ;  /* 0x00000004ff137e24 */ /* 0x000fe2000f8e00ff */
[----:B------:R-:W-:Y:S02]  /*12b0*/  ULOP3.LUT UR15, UR25, UR15, URZ, 0xc0, !UPT ;  /* 0x0000000f190f7292 */ /* 0x000fe4000f8ec03f */
[----:B------:R-:W-:Y:S02]  /*12c0*/  UIADD3 UR10, -UR9, URZ, URZ ;  /* 0x0000003f090a7290 */ /* 0x000fe4000fffe13f */
[----:B------:R-:W-:Y:S02]  /*12d0*/  UIMAD UR15, UR8, UR9, UR15 ;  /* 0x00000009080f72a4 */ /* 0x000fe4000f8e020f */
[----:B------:R-:W-:-:S02]  /*12e0*/  ULOP3.LUT UR19, UR20, UR19, URZ, 0xc0, !UPT ;  /* 0x0000001314137292 */ /* 0x000fc4000f8ec03f */
[----:B------:R-:W-:Y:S01]  /*12f0*/  UIMAD UR8, UR10, UR23, UR26 ;  /* 0x000000170a0872a4 */ /* 0x000fe2000f8e021a */
[----:B------:R-:W-:Y:S01]  /*1300*/  ULDC UR9, c[0x0][0x610] ;  /* 0x0001840000097ab9 */ /* 0x000fe20000000800 */
[----:B------:R-:W-:Y:S02]  /*1310*/  UISETP.NE.AND UP1, UPT, UR45, URZ, UPT ;  /* 0x0000003f2d00728c */ /* 0x000fe4000bf25270 */
[----:B------:R-:W-:Y:S02]  /*1320*/  UIMAD UR7, UR15, UR9, UR7 ;  /* 0x000000090f0772a4 */ /* 0x000fe4000f8e0207 */
[----:B------:R-:W-:-:S04]  /*1330*/  UIMAD UR8, UR8, UR5, UR19 ;  /* 0x00000005080872a4 */ /* 0x000fc8000f8e0213 */
[----:B------:R-:W-:Y:S02]  /*1340*/  USEL UR5, UR8, UR7, !UP1 ;  /* 0x0000000708057287 */ /* 0x000fe4000c800000 */
[----:B------:R-:W-:-:S04]  /*1350*/  USEL UR7, UR7, UR8, !UP1 ;  /* 0x0000000807077287 */ /* 0x000fc8000c800000 */
[----:B------:R-:W-:Y:S02]  /*1360*/  IMAD.U32 R2, RZ, RZ, UR5 ;  /* 0x00000005ff027e24 */ /* 0x000fe4000f8e00ff */
[----:B------:R-:W-:-:S07]  /*1370*/  IMAD.U32 R18, RZ, RZ, UR7 ;  /* 0x00000007ff127e24 */ /* 0x000fce000f8e00ff */
.L_x_11:
[----:B------:R-:W-:Y:S05]  /*1380*/  @!P1 BRA `(.L_x_14) ;  /* 0x00000000000c9947 */ /* 0x000fea0003800000 */
[----:B------:R-:W-:Y:S01]  /*1390*/  UCGABAR_WAIT ;  /* 0x0000000000007dc7 */ /* 0x000fe20008000000 */
[----:B------:R-:W-:Y:S01]  /*13a0*/  CCTL.IVALL ;  /* 0x00000000ff00798f */ /* 0x000fe20002000000 */
[----:B------:R-:W-:Y:S05]  /*13b0*/  BRA `(.L_x_15) ;  /* 0x0000000000047947 */ /* 0x000fea0003800000 */
.L_x_14:
[----:B------:R-:W-:Y:S06]  /*13c0*/  BAR.SYNC.DEFER_BLOCKING 0x0 ;  /* 0x0000000000007b1d */ /* 0x000fec0000010000 */
.L_x_15:
[----:B------:R-:W-:Y:S02]  /*13d0*/  ULDC UR4, c[0x0][0x28c] ;  /* 0x0000a30000047ab9 */ /* 0x000fe40000000800 */
[----:B------:R-:W-:-:S04]  /*13e0*/  UIADD3 UR4, UR4, 0x7f, URZ ;  /* 0x0000007f04047890 */ /* 0x000fc8000fffe03f */
[----:B------:R-:W-:-:S04]  /*13f0*/  USHF.R.S32.HI UR5, URZ, 0x1f, UR4 ;  /* 0x0000001f3f057899 */ /* 0x000fc80008011404 */
[----:B------:R-:W-:-:S04]  /*1400*/  ULEA.HI UR5, UR5, UR4, URZ, 0x7 ;  /* 0x0000000405057291 */ /* 0x000fc8000f8f383f */
[----:B------:R-:W-:Y:S01]  /*1410*/  USHF.R.S32.HI UR38, URZ, 0x7, UR5 ;  /* 0x000000073f267899 */ /* 0x000fe20008011405 */
[----:B------:R-:W-:Y:S11]  /*1420*/  @!P2 BRA `(.L_x_16) ;  /* 0x000000600054a947 */ /* 0x000ff60003800000 */
[----:B------:R-:W-:-:S06]  /*1430*/  UISETP.GT.U32.AND UP1, UPT, UR14, 0x1, UPT ;  /* 0x000000010e00788c */ /* 0x000fcc000bf24070 */
[----:B------:R-:W-:-:S13]  /*1440*/  PLOP3.LUT P0, PT, PT, PT, UP1, 0x80, 0x0 ;  /* 0x000000000000781c */ /* 0x000fda0003f0f018 */
[----:B------:R-:W-:Y:S05]  /*1450*/  @P0 EXIT ;  /* 0x000000000000094d */ /* 0x000fea0003800000 */
.L_x_17:
[----:B------:R-:W-:-:S08]  /*1460*/  NOP ;  /* 0x0000000000007918 */ /* 0x000fd00000000000 */
[----:B------:R-:W0:Y:S02]  /*1470*/  USETMAXREG.TRY_ALLOC.CTAPOOL UP1, 0xe8 ;  /* 0x000000e8000079c8 */ /* 0x000e240008020600 */
[----:B0-----:R-:W-:-:S13]  /*1480*/  PLOP3.LUT P0, PT, PT, PT, UP1, 0x80, 0x0 ;  /* 0x000000000000781c */ /* 0x001fda0003f0f018 */
[----:B------:R-:W-:Y:S05]  /*1490*/  @!P0 BRA `(.L_x_17) ;  /* 0xfffffffc00f08947 */ /* 0x000fea000383ffff */
[----:B------:R-:W-:-:S13]  /*14a0*/  LOP3.LUT P0, RZ, R0, 0xff, RZ, 0xc0, !PT ;  /* 0x000000ff00ff7812 */ /* 0x000fda000780c0ff */
[----:B------:R-:W-:Y:S05]  /*14b0*/  @!P0 EXIT ;  /* 0x000000000000894d */ /* 0x000fea0003800000 */
[----:B------:R-:W0:Y:S01]  /*14c0*/  S2UR UR5, SR_CgaCtaId ;  /* 0x00000000000579c3 */ /* 0x000e220000008800 */
[CC--:B------:R-:W-:Y:S01]  /*14d0*/  LEA.HI R0, R9.reuse, R4.reuse, RZ, 0x2 ;  /* 0x0000000409007211 */ /* 0x0c0fe200078f10ff */
[----:B------:R-:W-:Y:S01]  /*14e0*/  UMOV UR40, 0x400 ;  /* 0x0000040000287882 */ /* 0x000fe20000000000 */
[----:B------:R-:W-:Y:S01]  /*14f0*/  LEA.HI R9, R9, R4, RZ, 0x5 ;  /* 0x0000000409097211 */ /* 0x000fe200078f28ff */
[----:B------:R-:W-:Y:S01]  /*1500*/  USHF.R.U32.HI UR4, URZ, 0x1, UR38 ;  /* 0x000000013f047899 */ /* 0x000fe20008011626 */
[--C-:B------:R-:W-:Y:S01]  /*1510*/  SHF.R.S32.HI R90, RZ, 0x2, R0.reuse ;  /* 0x00000002ff5a7819 */ /* 0x100fe20000011400 */
[----:B------:R-:W-:Y:S01]  /*1520*/  ULOP3.LUT UR44, UR38, 0x1, URZ, 0xc0, !UPT ;  /* 0x00000001262c7892 */ /* 0x000fe2000f8ec03f */
[----:B------:R-:W-:Y:S01]  /*1530*/  SHF.R.S32.HI R3, RZ, 0x1f, R0 ;  /* 0x0000001fff037819 */ /* 0x000fe20000011400 */
[----:B------:R-:W1:Y:S01]  /*1540*/  LDC.64 R6, c[0x0][0x5c8] ;  /* 0x00017200ff067b82 */ /* 0x000e620000000a00 */
[----:B------:R-:W-:Y:S01]  /*1550*/  SHF.R.S32.HI R9, RZ, 0x5, R9 ;  /* 0x00000005ff097819 */ /* 0x000fe20000011409 */
[----:B------:R-:W-:Y:S01]  /*1560*/  ULDC.64 UR10, c[0x0][0x288] ;  /* 0x0000a200000a7ab9 */ /* 0x000fe20000000a00 */
[----:B------:R-:W-:Y:S01]  /*1570*/  LEA.HI R3, R3, R90, RZ, 0x3 ;  /* 0x0000005a03037211 */ /* 0x000fe200078f18ff */
[----:B------:R-:W-:Y:S01]  /*1580*/  UISETP.LT.AND UP1, UPT, UR38, 0x1, UPT ;  /* 0x000000012600788c */ /* 0x000fe2000bf21270 */
[----:B------:R-:W-:Y:S01]  /*1590*/  IMAD.U32 R96, RZ, RZ, UR10 ;  /* 0x0000000aff607e24 */ /* 0x000fe2000f8e00ff */
[----:B------:R-:W-:Y:S01]  /*15a0*/  ULOP3.LUT UR4, UR4, 0x1, URZ, 0xc0, !UPT ;  /* 0x0000000104047892 */ /* 0x000fe2000f8ec03f */
[----:B------:R-:W-:Y:S01]  /*15b0*/  LOP3.LUT R3, R3, 0xfffffff8, RZ, 0xc0, !PT ;  /* 0xfffffff803037812 */ /* 0x000fe200078ec0ff */
[----:B------:R-:W-:Y:S01]  /*15c0*/  ULDC UR43, c[0x0][0x658] ;  /* 0x00019600002b7ab9 */ /* 0x000fe20000000800 */
[----:B------:R-:W-:Y:S01]  /*15d0*/  UMOV UR6, 0xffffffff ;  /* 0xffffffff00067882 */ /* 0x000fe20000000000 */
[----:B------:R-:W-:Y:S01]  /*15e0*/  ULDC UR8, c[0x0][0x284] ;  /* 0x0000a10000087ab9 */ /* 0x000fe20000000800 */
[----:B------:R-:W-:Y:S01]  /*15f0*/  USEL UR44, UR44, URZ, !UP0 ;  /* 0x0000003f2c2c7287 */ /* 0x000fe2000c000000 */
[----:B------:R-:W-:Y:S01]  /*1600*/  IMAD.IADD R90, R90, 0x1, -R3 ;  /* 0x000000015a5a7824 */ /* 0x000fe200078e0a03 */
[----:B------:R-:W-:Y:S01]  /*1610*/  LOP3.LUT R3, R0, 0xfffffffc, RZ, 0xc0, !PT ;  /* 0xfffffffc00037812 */ /* 0x000fe200078ec0ff */
[----:B------:R-:W-:Y:S01]  /*1620*/  VIADD R0, R5, 0xffffffff ;  /* 0xffffffff05007836 */ /* 0x000fe20000000000 */
[----:B------:R-:W-:Y:S01]  /*1630*/  USEL UR46, UR38, 0x1, UP1 ;  /* 0x00000001262e7887 */ /* 0x000fe20008800000 */
[--C-:B------:R-:W-:Y:S01]  /*1640*/  IMAD R99, R9, -0x10, -R90.reuse ;  /* 0xfffffff009637824 */ /* 0x100fe200078e0a5a */
[----:B0-----:R-:W-:Y:S01]  /*1650*/  ULEA UR40, UR5, UR40, 0x18 ;  /* 0x0000002805287291 */ /* 0x001fe2000f8ec03f */
[----:B------:R-:W-:Y:S01]  /*1660*/  IMAD.IADD R3, R4, 0x1, -R3 ;  /* 0x0000000104037824 */ /* 0x000fe200078e0a03 */
[C---:B------:R-:W-:Y:S01]  /*1670*/  ISETP.NE.AND P0, PT, R0.reuse, RZ, PT ;  /* 0x000000ff0000720c */ /* 0x040fe20003f05270 */
[----:B------:R-:W-:Y:S01]  /*1680*/  IMAD.SHL.U32 R0, R0, 0x8, RZ ;  /* 0x0000000800007824 */ /* 0x000fe200078e00ff */
[----:B------:R-:W-:Y:S01]  /*1690*/  UIADD3 UR50, UR40, 0x30, URZ ;  /* 0x0000003028327890 */ /* 0x000fe2000fffe03f */
[--C-:B------:R-:W-:Y:S01]  /*16a0*/  SHF.R.S32.HI R91, RZ, 0x1f, R90.reuse ;  /* 0x0000001fff5b7819 */ /* 0x100fe2000001145a */
[----:B------:R-:W-:Y:S01]  /*16b0*/  IMAD.SHL.U32 R92, R3, 0x2, RZ ;  /* 0x00000002035c7824 */ /* 0x000fe200078e00ff */
[----:B------:R-:W-:Y:S01]  /*16c0*/  USHF.L.U32 UR6, UR6, UR43, URZ ;  /* 0x0000002b06067299 */ /* 0x000fe2000800063f */
[----:B------:R-:W-:Y:S01]  /*16d0*/  LOP3.LUT R0, R0, 0x8, RZ, 0xc0, !PT ;  /* 0x0000000800007812 */ /* 0x000fe200078ec0ff */
[----:B------:R-:W-:Y:S01]  /*16e0*/  UISETP.EQ.U32.AND UP0, UPT, UR4, 0x1, !UP0 ;  /* 0x000000010400788c */ /* 0x000fe2000c702070 */
[----:B------:R-:W-:Y:S01]  /*16f0*/  IMAD.WIDE R90, R9, 0x10, R90 ;  /* 0x00000010095a7825 */ /* 0x000fe200078e025a */
[C---:B-1----:R-:W-:Y:S01]  /*1700*/  SHF.L.U64.HI R94, R6.reuse, 0x3, R7 ;  /* 0x00000003065e7819 */ /* 0x042fe20000010207 */
[----:B------:R-:W-:Y:S01]  /*1710*/  ULDC UR42, c[0x0][0x600] ;  /* 0x00018000002a7ab9 */ /* 0x000fe20000000800 */
[----:B------:R-:W-:Y:S01]  /*1720*/  SEL R100, RZ, 0x1, P0 ;  /* 0x00000001ff647807 */ /* 0x000fe20000000000 */
[----:B------:R-:W-:Y:S01]  /*1730*/  IMAD.SHL.U32 R95, R6, 0x8, RZ ;  /* 0x00000008065f7824 */ /* 0x000fe200078e00ff */
[----:B------:R-:W-:Y:S01]  /*1740*/  LEA R97, R5, UR50, 0x3 ;  /* 0x0000003205617c11 */ /* 0x000fe2000f8e18ff */
[----:B------:R-:W-:Y:S01]  /*1750*/  IMAD R96, R3, -0x2, R96 ;  /* 0xfffffffe03607824 */ /* 0x000fe200078e0260 */
[C---:B------:R-:W-:Y:S01]  /*1760*/  LOP3.LUT R101, R0.reuse, 0x8, RZ, 0x3c, !PT ;  /* 0x0000000800657812 */ /* 0x040fe200078e3cff */
[----:B------:R-:W-:Y:S01]  /*1770*/  VIADD R99, R99, UR8 ;  /* 0x0000000863637c36 */ /* 0x000fe20008000000 */
[----:B------:R-:W-:Y:S01]  /*1780*/  LOP3.LUT R98, R0, 0x18, RZ, 0x3c, !PT ;  /* 0x0000001800627812 */ /* 0x000fe200078e3cff */
[----:B------:R-:W-:Y:S01]  /*1790*/  UMOV UR7, 0x1 ;  /* 0x0000000100077882 */ /* 0x000fe20000000000 */
[----:B------:R-:W-:Y:S01]  /*17a0*/  SHF.R.S32.HI R93, RZ, 0x1f, R92 ;  /* 0x0000001fff5d7819 */ /* 0x000fe2000001145c */
[----:B------:R-:W-:-:S02]  /*17b0*/  ULOP3.LUT UR49, UR39, 0x1, URZ, 0xfc, !UPT ;  /* 0x0000000127317892 */ /* 0x000fc4000f8efc3f */
[----:B------:R-:W-:Y:S02]  /*17c0*/  USHF.L.U64.HI UR36, UR54, 0x1, UR37 ;  /* 0x0000000136247899 */ /* 0x000fe40008010225 */
[----:B------:R-:W-:Y:S02]  /*17d0*/  UIADD3 UR41, UR11, 0xfe, URZ ;  /* 0x000000fe0b297890 */ /* 0x000fe4000fffe03f */
[----:B------:R-:W-:Y:S02]  /*17e0*/  UIADD3 UR42, UR42, -0x1, URZ ;  /* 0xffffffff2a2a7890 */ /* 0x000fe4000fffe03f */
[----:B------:R-:W-:Y:S02]  /*17f0*/  USHF.L.U32 UR43, UR7, UR43, URZ ;  /* 0x0000002b072b7299 */ /* 0x000fe4000800063f */
[----:B------:R-:W-:Y:S02]  /*1800*/  UIADD3 UR46, -UR46, UR38, URZ ;  /* 0x000000262e2e7290 */ /* 0x000fe4000fffe13f */
[----:B------:R-:W-:-:S02]  /*1810*/  ULOP3.LUT UR47, URZ, UR6, URZ, 0x33, !UPT ;  /* 0x000000063f2f7292 */ /* 0x000fc4000f8e333f */
[----:B------:R-:W-:-:S12]  /*1820*/  USEL UR48, URZ, 0x1, !UP0 ;  /* 0x000000013f307887 */ /* 0x000fd8000c000000 */
.L_x_165:
[----:B------:R-:W-:-:S04]  /*1830*/  SHF.L.U32 R0, R100, 0x1f, RZ ;  /* 0x0000001f64007819 */ /* 0x000fc800000006ff */
[----:B------:R-:W0:Y:S02]  /*1840*/  SYNCS.PHASECHK.TRANS64.TRYWAIT P0, [R97+URZ+-0x8], R0 ;  /* 0xfffff800610075a7 */ /* 0x000e24000800017f */
[----:B012345:R-:W-:Y:S05]  /*1850*/  @!P0 BRA `(.L_x_18) ;  /* 0x0000006c00988947 */ /* 0x03ffea0003800000 */
.L_x_185:
[----:B------:R-:W-:Y:S02]  /*1860*/  ULDC UR4, c[0x0][0x28c] ;  /* 0x0000a30000047ab9 */ /* 0x000fe40000000800 */
[----:B------:R-:W-:-:S13]  /*1870*/  ISETP.LT.AND P0, PT, RZ, UR4, PT ;  /* 0x00000004ff007c0c */ /* 0x000fda000bf01270 */
[----:B------:R-:W-:Y:S05]  /*1880*/  @P0 BRA `(.L_x_19) ;  /* 0x0000000000400947 */ /* 0x000fea0003800000 */
[----:B0-----:R-:W-:Y:S01]  /*1890*/  MOV R0, 0x0 ;  /* 0x0000000000007802 */ /* 0x001fe20000000f00 */
[----:B------:R-:W-:Y:S01]  /*18a0*/  ULDC.64 UR4, c[0x4][0x68] ;  /* 0x01001a0000047ab9 */ /* 0x000fe20000000a00 */
[----:B------:R-:W-:Y:S01]  /*18b0*/  ULDC.64 UR6, c[0x4][0x8] ;  /* 0x0100020000067ab9 */ /* 0x000fe20000000a00 */
[----:B------:R-:W-:Y:S01]  /*18c0*/  IMAD.U32 R4, RZ, RZ, UR4 ;  /* 0x00000004ff047e24 */ /* 0x000fe2000f8e00ff */
[----:B------:R0:W1:Y:S01]  /*18d0*/  LDC.64 R14, c[0x4][R0] ;  /* 0x01000000000e7b82 */ /* 0x0000620000000a00 */
[----:B------:R-:W-:Y:S01]  /*18e0*/  IMAD.U32 R5, RZ, RZ, UR5 ;  /* 0x00000005ff057e24 */ /* 0x000fe2000f8e00ff */
[----:B------:R-:W-:Y:S01]  /*18f0*/  ULDC.64 UR4, c[0x4][0x70] ;  /* 0x01001c0000047ab9 */ /* 0x000fe20000000a00 */
[----:B------:R-:W-:Y:S02]  /*1900*/  IMAD.U32 R10, RZ, RZ, UR6 ;  /* 0x00000006ff0a7e24 */ /* 0x000fe4000f8e00ff */
[----:B------:R-:W-:Y:S02]  /*1910*/  IMAD.U32 R6, RZ, RZ, UR4 ;  /* 0x00000004ff067e24 */ /* 0x000fe4000f8e00ff */
[----:B------:R-:W-:-:S02]  /*1920*/  IMAD.U32 R7, RZ, RZ, UR5 ;  /* 0x00000005ff077e24 */ /* 0x000fc4000f8e00ff */
[----:B------:R-:W-:Y:S02]  /*1930*/  IMAD.U32 R11, RZ, RZ, UR7 ;  /* 0x00000007ff0b7e24 */ /* 0x000fe4000f8e00ff */
[----:B------:R-:W-:Y:S02]  /*1940*/  IMAD.MOV.U32 R8, RZ, RZ, 0x1e1 ;  /* 0x000001e1ff087424 */ /* 0x000fe400078e00ff */
[----:B------:R-:W-:Y:S02]  /*1950*/  IMAD.MOV.U32 R12, RZ, RZ, 0x1 ;  /* 0x00000001ff0c7424 */ /* 0x000fe400078e00ff */
[----:B0-----:R-:W-:-:S07]  /*1960*/  IMAD.MOV.U32 R13, RZ, RZ, RZ ;  /* 0x000000ffff0d7224 */ /* 0x001fce00078e00ff */
[----:B------:R-:W-:-:S07]  /*1970*/  LEPC R20, `(.L_x_19) ;  /* 0x000000001014794e */ /* 0x000fce0000000000 */
[----:B-1---5:R-:W-:Y:S05]  /*1980*/  CALL.ABS.NOINC R14 ;  /* 0x000000000e007343 */ /* 0x022fea0003c00000 */
.L_x_19:
[----:B0-----:R-:W-:-:S05]  /*1990*/  IMAD.U32 R0, RZ, RZ, UR49 ;  /* 0x00000031ff007e24 */ /* 0x001fca000f8e00ff */
[----:B------:R-:W-:-:S13]  /*19a0*/  ISETP.NE.AND P0, PT, R0, 0x3, PT ;  /* 0x000000030000780c */ /* 0x000fda0003f05270 */
[----:B------:R-:W-:Y:S05]  /*19b0*/  @!P0 BRA `(.L_x_20) ;  /* 0x0000000000048947 */ /* 0x000fea0003800000 */
[----:B------:R-:W-:Y:S01]  /*19c0*/  BPT.TRAP 0x1 ;  /* 0x000000040000795c */ /* 0x000fe20000300000 */
.L_x_20:
[----:B------:R-:W-:Y:S02]  /*19d0*/  IMAD.U32 R3, RZ, RZ, UR44 ;  /* 0x0000002cff037e24 */ /* 0x000fe4000f8e00ff */
[----:B------:R-:W-:-:S03]  /*19e0*/  IMAD.U32 R0, RZ, RZ, UR48 ;  /* 0x00000030ff007e24 */ /* 0x000fc6000f8e00ff */
[----:B------:R-:W-:Y:S02]  /*19f0*/  LEA R3, R3, UR40, 0x3 ;  /* 0x0000002803037c11 */ /* 0x000fe4000f8e18ff */
[----:B------:R-:W-:-:S04]  /*1a00*/  SHF.L.U32 R0, R0, 0x1f, RZ ;  /* 0x0000001f00007819 */ /* 0x000fc800000006ff */
[----:B------:R0:W1:Y:S01]  /*1a10*/  SYNCS.PHASECHK.TRANS64.TRYWAIT P1, [R3+URZ], R0 ;  /* 0x00000000030075a7 */ /* 0x000062000802017f */
[----:B------:R-:W-:Y:S05]  /*1a20*/  @!P0 BRA `(.L_x_21) ;  /* 0x0000000000048947 */ /* 0x000fea0003800000 */
[----:B------:R-:W-:Y:S01]  /*1a30*/  BPT.TRAP 0x1 ;  /* 0x000000040000795c */ /* 0x000fe20000300000 */
.L_x_21:
[----:B------:R-:W-:-:S05]  /*1a40*/  IMAD.U32 R4, RZ, RZ, UR46 ;  /* 0x0000002eff047e24 */ /* 0x000fca000f8e00ff */
[----:B------:R-:W-:Y:S01]  /*1a50*/  ISETP.GE.AND P2, PT, R4, 0x1, PT ;  /* 0x000000010400780c */ /* 0x000fe20003f46270 */
[----:B-1----:R-:W-:-:S12]  /*1a60*/  @P1 BRA `(.L_x_22) ;  /* 0x0000000000081947 */ /* 0x002fd80003800000 */
[----:B------:R-:W1:Y:S02]  /*1a70*/  SYNCS.PHASECHK.TRANS64.TRYWAIT P1, [R3+URZ], R0 ;  /* 0x00000000030075a7 */ /* 0x000e64000802017f */
[----:B-1----:R-:W-:Y:S05]  /*1a80*/  @!P1 BRA `(.L_x_23) ;  /* 0x0000006c00209947 */ /* 0x002fea0003800000 */
.L_x_22:
[----:B------:R-:W-:Y:S05]  /*1a90*/  WARPSYNC.ALL ;  /* 0x0000000000007948 */ /* 0x000fea0003800000 */
[----:B------:R-:W-:Y:S01]  /*1aa0*/  UIADD3 UR4, UR40, 0x100, URZ ;  /* 0x0000010028047890 */ /* 0x000fe2000fffe03f */
[----:B------:R-:W-:Y:S01]  /*1ab0*/  WARPGROUP.ARRIVE ;  /* 0x00000000000079c5 */ /* 0x000fe20000000000 */
[----:B------:R-:W-:Y:S02]  /*1ac0*/  UIADD3 UR5, UR40, 0x10100, URZ ;  /* 0x0001010028057890 */ /* 0x000fe4000fffe03f */
[----:B------:R-:W-:Y:S02]  /*1ad0*/  USHF.R.U32.HI UR4, URZ, 0x4, UR4 ;  /* 0x000000043f047899 */ /* 0x000fe40008011604 */
[----:B------:R-:W-:-:S02]  /*1ae0*/  USHF.R.U32.HI UR5, URZ, 0x4, UR5 ;  /* 0x000000043f057899 */ /* 0x000fc40008011605 */
[----:B------:R-:W-:Y:S02]  /*1af0*/  ULOP3.LUT UR4, UR4, 0x3fff, URZ, 0xc0, !UPT ;  /* 0x00003fff04047892 */ /* 0x000fe4000f8ec03f */
[----:B------:R-:W-:Y:S02]  /*1b00*/  ULOP3.LUT UR5, UR5, 0x3fff, URZ, 0xc0, !UPT ;  /* 0x00003fff05057892 */ /* 0x000fe4000f8ec03f */
[----:B------:R-:W-:Y:S02]  /*1b10*/  ULOP3.LUT UR8, UR4, 0x10000, URZ, 0xfc, !UPT ;  /* 0x0001000004087892 */ /* 0x000fe4000f8efc3f */
[----:B------:R-:W-:Y:S02]  /*1b20*/  ULOP3.LUT UR9, UR5, 0x10000, URZ, 0xfc, !UPT ;  /* 0x0001000005097892 */ /* 0x000fe4000f8efc3f */
[----:B------:R-:W-:Y:S02]  /*1b30*/  ULEA UR11, UR44, UR8, 0xb ;  /* 0x000000082c0b7291 */ /* 0x000fe4000f8e583f */
[----:B------:R-:W-:Y:S01]  /*1b40*/  ULEA UR10, UR44, UR9, 0xc ;  /* 0x000000092c0a7291 */ /* 0x000fe2000f8e603f */
[----:B------:R-:W-:Y:S01]  /*1b50*/  UMOV UR5, 0x40000040 ;  /* 0x4000004000057882 */ /* 0x000fe20000000000 */
[----:B------:R-:W-:-:S03]  /*1b60*/  UMOV UR7, 0x40000040 ;  /* 0x4000004000077882 */ /* 0x000fc60000000000 */
[----:B------:R-:W-:Y:S02]  /*1b70*/  UMOV UR4, UR11 ;  /* 0x0000000b00047c82 */ /* 0x000fe40008000000 */
[----:B------:R-:W-:Y:S02]  /*1b80*/  UMOV UR6, UR10 ;  /* 0x0000000a00067c82 */ /* 0x000fe40008000000 */
[----:B------:R-:W-:Y:S01]  /*1b90*/  HGMMA.64x128x8.F32.TF32 R24, gdesc[UR4], RZ, !UPT, gsb0 ;  /* 0x05e00000041879f0 */ /* 0x000fe2000c0028ff */
[----:B------:R-:W-:Y:S02]  /*1ba0*/  UIADD3 UR4, UR11, 0x2, URZ ;  /* 0x000000020b047890 */ /* 0x000fe4000fffe03f */
[----:B------:R-:W-:Y:S01]  /*1bb0*/  UIADD3 UR6, UR10, 0x2, URZ ;  /* 0x000000020a067890 */ /* 0x000fe2000fffe03f */
[----:B------:R-:W-:Y:S01]  /*1bc0*/  UMOV UR5, 0x40000040 ;  /* 0x4000004000057882 */ /* 0x000fe20000000000 */
[----:B------:R-:W-:Y:S01]  /*1bd0*/  UMOV UR7, 0x40000040 ;  /* 0x4000004000077882 */ /* 0x000fe20000000000 */
[----:B------:R-:W-:-:S02]  /*1be0*/  WARPGROUP.DEPBAR.LE gsb0, 0x0 ;  /* 0x00008000000079c5 */ /* 0x000fc40000010000 */
[----:B------:R-:W-:-:S06]  /*1bf0*/  WARPGROUP.ARRIVE ;  /* 0x00000000000079c5 */ /* 0x000fcc0000000000 */
[----:B------:R-:W-:Y:S01]  /*1c00*/  HGMMA.64x128x8.F32.TF32 R24, gdesc[UR4], R24, gsb0 ;  /* 0x05e00000041879f0 */ /* 0x000fe20008002818 */
[----:B------:R-:W-:Y:S02]  /*1c10*/  UIADD3 UR4, UR11, 0x4, URZ ;  /* 0x000000040b047890 */ /* 0x000fe4000fffe03f */
[----:B------:R-:W-:Y:S01]  /*1c20*/  UIADD3 UR6, UR10, 0x4, URZ ;  /* 0x000000040a067890 */ /* 0x000fe2000fffe03f */
[----:B------:R-:W-:Y:S01]  /*1c30*/  UMOV UR5, 0x40000040 ;  /* 0x4000004000057882 */ /* 0x000fe20000000000 */
[----:B------:R-:W-:Y:S01]  /*1c40*/  UMOV UR7, 0x40000040 ;  /* 0x4000004000077882 */ /* 0x000fe20000000000 */
[----:B------:R-:W-:Y:S02]  /*1c50*/  WARPGROUP.DEPBAR.LE gsb0, 0x0 ;  /* 0x00008000000079c5 */ /* 0x000fe40000010000 */
        /* <DEDUP_REMOVED lines=92> */
[----:B------:R-:W-:Y:S03]  /*2220*/  HGMMA.64x128x8.F32.TF32 R24, gdesc[UR4], R24, gsb0 ;  /* 0x05e00000041879f0 */ /* 0x000fe60008002818 */
[----:B------:R-:W-:Y:S02]  /*2230*/  WARPGROUP.DEPBAR.LE gsb0, 0x0 ;  /* 0x00008000000079c5 */ /* 0x000fe40000010000 */
[----:B------:R-:W-:Y:S05]  /*2240*/  @!P2 BRA `(.L_x_24) ;  /* 0x000000080068a947 */ /* 0x000fea0003800000 */
[----:B------:R-:W-:Y:S01]  /*2250*/  UIADD3 UR10, UR44, 0x1, URZ ;  /* 0x000000012c0a7890 */ /* 0x000fe2000fffe03f */
[----:B01----:R-:W-:Y:S02]  /*2260*/  IMAD.U32 R0, RZ, RZ, UR46 ;  /* 0x0000002eff007e24 */ /* 0x003fe4000f8e00ff */
[----:B------:R-:W-:Y:S01]  /*2270*/  IMAD.U32 R3, RZ, RZ, UR44 ;  /* 0x0000002cff037e24 */ /* 0x000fe2000f8e00ff */
[----:B------:R-:W-:-:S04]  /*2280*/  UISETP.NE.AND UP0, UPT, UR10, 0x2, UPT ;  /* 0x000000020a00788c */ /* 0x000fc8000bf05270 */
[----:B------:R-:W-:Y:S02]  /*2290*/  USEL UR4, URZ, 0x1, UP0 ;  /* 0x000000013f047887 */ /* 0x000fe40008000000 */
[----:B------:R-:W-:Y:S02]  /*22a0*/  USEL UR10, UR10, URZ, UP0 ;  /* 0x0000003f0a0a7287 */ /* 0x000fe40008000000 */
[----:B------:R-:W-:-:S06]  /*22b0*/  ULOP3.LUT UR4, UR48, UR4, URZ, 0x3c, !UPT ;  /* 0x0000000430047292 */ /* 0x000fcc000f8e3c3f */
[----:B------:R-:W-:-:S07]  /*22c0*/  IMAD.U32 R6, RZ, RZ, UR4 ;  /* 0x00000004ff067e24 */ /* 0x000fce000f8e00ff */
.L_x_31:
[----:B------:R-:W-:Y:S05]  /*22d0*/  @!P0 BRA `(.L_x_25) ;  /* 0x0000000000048947 */ /* 0x000fea0003800000 */
[----:B------:R-:W-:Y:S01]  /*22e0*/  BPT.TRAP 0x1 ;  /* 0x000000040000795c */ /* 0x000fe20000300000 */
.L_x_25:
[----:B------:R-:W-:Y:S01]  /*22f0*/  ULEA UR4, UR10, UR40, 0x3 ;  /* 0x000000280a047291 */ /* 0x000fe2000f8e183f */
[----:B------:R-:W-:-:S08]  /*2300*/  SHF.L.U32 R4, R6, 0x1f, RZ ;  /* 0x0000001f06047819 */ /* 0x000fd000000006ff */
[----:B------:R0:W1:Y:S01]  /*2310*/  SYNCS.PHASECHK.TRANS64.TRYWAIT P1, [UR4], R4 ;  /* 0x00000004ff0075a7 */ /* 0x0000620008020144 */
[----:B------:R-:W-:Y:S05]  /*2320*/  @!P0 BRA `(.L_x_26) ;  /* 0x0000000000048947 */ /* 0x000fea0003800000 */
[----:B------:R-:W-:Y:S01]  /*2330*/  BPT.TRAP 0x1 ;  /* 0x000000040000795c */ /* 0x000fe20000300000 */
.L_x_26:
[----:B-1----:R-:W-:Y:S05]  /*2340*/  @P1 BRA `(.L_x_27) ;  /* 0x0000000000081947 */ /* 0x002fea0003800000 */
[----:B------:R-:W1:Y:S02]  /*2350*/  SYNCS.PHASECHK.TRANS64.TRYWAIT P1, [UR4], R4 ;  /* 0x00000004ff0075a7 */ /* 0x000e640008020144 */
[----:B-1----:R-:W-:Y:S05]  /*2360*/  @!P1 BRA `(.L_x_28) ;  /* 0x0000006000fc9947 */ /* 0x002fea0003800000 */
.L_x_27:
[----:B------:R-:W-:Y:S01]  /*2370*/  ULEA UR11, UR10, UR9, 0xc ;  /* 0x000000090a0b7291 */ /* 0x000fe2000f8e603f */
[----:B------:R-:W-:Y:S01]  /*2380*/  WARPGROUP.ARRIVE ;  /* 0x00000000000079c5 */ /* 0x000fe20000000000 */
[----:B------:R-:W-:Y:S01]  /*2390*/  ULEA UR12, UR10, UR8, 0xb ;  /* 0x000000080a0c7291 */ /* 0x000fe2000f8e583f */
[----:B------:R-:W-:Y:S01]  /*23a0*/  UMOV UR7, 0x40000040 ;  /* 0x4000004000077882 */ /* 0x000fe20000000000 */
[----:B------:R-:W-:-:S03]  /*23b0*/  UMOV UR5, 0x40000040 ;  /* 0x4000004000057882 */ /* 0x000fc60000000000 */
[----:B------:R-:W-:Y:S02]  /*23c0*/  UMOV UR6, UR11 ;  /* 0x0000000b00067c82 */ /* 0x000fe40008000000 */
[----:B------:R-:W-:Y:S02]  /*23d0*/  UMOV UR4, UR12 ;  /* 0x0000000c00047c82 */ /* 0x000fe40008000000 */
[----:B------:R-:W-:Y:S01]  /*23e0*/  HGMMA.64x128x8.F32.TF32 R24, gdesc[UR4], R24, gsb0 ;  /* 0x05e00000041879f0 */ /* 0x000fe20008002818 */
        /* <DEDUP_REMOVED lines=107> */
[----:B------:R-:W-:Y:S01]  /*2aa0*/  BPT.TRAP 0x1 ;  /* 0x000000040000795c */ /* 0x000fe20000300000 */
.L_x_29:
[----:B------:R-:W-:Y:S01]  /*2ab0*/  ISETP.NE.AND P1, PT, R23, RZ, PT ;  /* 0x000000ff1700720c */ /* 0x000fe20003f25270 */
[----:B------:R-:W-:-:S12]  /*2ac0*/  UISETP.GT.U32.AND UP0, UPT, UR39, 0x1, UPT ;  /* 0x000000012700788c */ /* 0x000fd8000bf04070 */
[----:B01----:R-:W-:-:S05]  /*2ad0*/  @P1 LEA R4, R3, UR40, 0x3 ;  /* 0x0000002803041c11 */ /* 0x003fca000f8e18ff */
[----:B------:R-:W-:-:S05]  /*2ae0*/  @P1 VIADD R5, R4, 0x10 ;  /* 0x0000001004051836 */ /* 0x000fca0000000000 */
[----:B------:R-:W-:-:S04]  /*2af0*/  @P1 PRMT R5, R22, 0x654, R5 ;  /* 0x0000065416051816 */ /* 0x000fc80000000005 */
[----:B------:R0:W-:Y:S01]  /*2b00*/  @P1 SYNCS.ARRIVE.TRANS64.RED.A1T0 RZ, [R5+URZ], RZ ;  /* 0x000000ff05ff19a7 */ /* 0x0001e2000810043f */
[----:B------:R-:W-:-:S13]  /*2b10*/  PLOP3.LUT P1, PT, PT, PT, UP0, 0x80, 0x0 ;  /* 0x000000000000781c */ /* 0x000fda0003f2f008 */
[----:B0-----:R-:W-:Y:S05]  /*2b20*/  @P1 BRA `(.L_x_30) ;  /* 0x0000000000041947 */ /* 0x001fea0003800000 */
[----:B------:R-:W-:Y:S01]  /*2b30*/  BPT.TRAP 0x1 ;  /* 0x000000040000795c */ /* 0x000fe20000300000 */
.L_x_30:
[----:B------:R-:W-:Y:S01]  /*2b40*/  UIADD3 UR10, UR10, 0x1, URZ ;  /* 0x000000010a0a7890 */ /* 0x000fe2000fffe03f */
[C---:B------:R-:W-:Y:S01]  /*2b50*/  ISETP.GT.AND P2, PT, R0.reuse, 0x1, PT ;  /* 0x000000010000780c */ /* 0x040fe20003f44270 */
[----:B------:R-:W-:Y:S02]  /*2b60*/  VIADD R3, R3, 0x1 ;  /* 0x0000000103037836 */ /* 0x000fe40000000000 */
[----:B------:R-:W-:Y:S01]  /*2b70*/  UISETP.NE.AND UP0, UPT, UR10, 0x2, UPT ;  /* 0x000000020a00788c */ /* 0x000fe2000bf05270 */
[----:B------:R-:W-:Y:S02]  /*2b80*/  VIADD R0, R0, 0xffffffff ;  /* 0xffffffff00007836 */ /* 0x000fe40000000000 */
[C---:B------:R-:W-:Y:S01]  /*2b90*/  ISETP.NE.AND P1, PT, R3.reuse, 0x2, PT ;  /* 0x000000020300780c */ /* 0x040fe20003f25270 */
[----:B------:R-:W-:Y:S02]  /*2ba0*/  USEL UR4, URZ, 0x1, UP0 ;  /* 0x000000013f047887 */ /* 0x000fe40008000000 */
[----:B------:R-:W-:Y:S01]  /*2bb0*/  USEL UR10, UR10, URZ, UP0 ;  /* 0x0000003f0a0a7287 */ /* 0x000fe20008000000 */
[----:B------:R-:W-:-:S03]  /*2bc0*/  SEL R3, R3, RZ, P1 ;  /* 0x000000ff03037207 */ /* 0x000fc60000800000 */
[----:B------:R-:W-:Y:S01]  /*2bd0*/  LOP3.LUT R6, R6, UR4, RZ, 0x3c, !PT ;  /* 0x0000000406067c12 */ /* 0x000fe2000f8e3cff */
[----:B------:R-:W-:Y:S07]  /*2be0*/  @P2 BRA `(.L_x_31) ;  /* 0xfffffff400b82947 */ /* 0x000fee000383ffff */
.L_x_24:
[----:B01----:R-:W0:Y:S01]  /*2bf0*/  LDC R0, c[0x0][0x28c] ;  /* 0x0000a300ff007b82 */ /* 0x003e220000000800 */
[----:B------:R1:W-:Y:S01]  /*2c00*/  SYNCS.ARRIVE.TRANS64.A1T0 RZ, [R101+UR50], RZ ;  /* 0x000000ff65ff79a7 */ /* 0x0003e20008100032 */
[----:B0-----:R-:W-:-:S13]  /*2c10*/  ISETP.GE.AND P1, PT, R0, 0x1, PT ;  /* 0x000000010000780c */ /* 0x001fda0003f26270 */
[----:B-1----:R-:W-:Y:S05]  /*2c20*/  @!P1 BRA `(.L_x_32) ;  /* 0x0000000000409947 */ /* 0x002fea0003800000 */
[----:B------:R-:W-:Y:S05]  /*2c30*/  @!P0 BRA `(.L_x_33) ;  /* 0x0000000000048947 */ /* 0x000fea0003800000 */
[----:B------:R-:W-:Y:S01]  /*2c40*/  BPT.TRAP 0x1 ;  /* 0x000000040000795c */ /* 0x000fe20000300000 */
.L_x_33:
[----:B------:R-:W-:Y:S01]  /*2c50*/  ISETP.NE.AND P0, PT, R23, RZ, PT ;  /* 0x000000ff1700720c */ /* 0x000fe20003f05270 */
[----:B------:R-:W-:-:S12]  /*2c60*/  IMAD.U32 R3, RZ, RZ, UR40 ;  /* 0x00000028ff037e24 */ /* 0x000fd8000f8e00ff */
[----:B------:R-:W-:-:S05]  /*2c70*/  VOTEU.ANY UP0, P0 ;  /* 0x00000000003f7886 */ /* 0x000fca0000000100 */
[----:B------:R-:W-:Y:S02]  /*2c80*/  @UP0 UIADD3 UR4, UR46, UR44, URZ ;  /* 0x0000002c2e040290 */ /* 0x000fe4000fffe03f */
[----:B------:R-:W-:-:S04]  /*2c90*/  UISETP.GT.U32.AND UP0, UPT, UR39, 0x1, UPT ;  /* 0x000000012700788c */ /* 0x000fc8000bf04070 */
[----:B------:R-:W-:-:S04]  /*2ca0*/  IMAD.U32 R0, RZ, RZ, UR4 ;  /* 0x00000004ff007e24 */ /* 0x000fc8000f8e00ff */
[----:B------:R-:W-:-:S05]  /*2cb0*/  @P0 IMAD.SHL.U32 R0, R0, 0x8, RZ ;  /* 0x0000000800000824 */ /* 0x000fca00078e00ff */
[----:B------:R-:W-:-:S04]  /*2cc0*/  @P0 LOP3.LUT R0, R0, 0x8, RZ, 0xc0, !PT ;  /* 0x0000000800000812 */ /* 0x000fc800078ec0ff */
[----:B------:R-:W-:-:S04]  /*2cd0*/  @P0 IADD3 R3, R3, 0x10, R0 ;  /* 0x0000001003030810 */ /* 0x000fc80007ffe000 */
[----:B------:R-:W-:-:S04]  /*2ce0*/  @P0 PRMT R3, R22, 0x654, R3 ;  /* 0x0000065416030816 */ /* 0x000fc80000000003 */
[----:B------:R0:W-:Y:S01]  /*2cf0*/  @P0 SYNCS.ARRIVE.TRANS64.RED.A1T0 RZ, [R3+URZ], RZ ;  /* 0x000000ff03ff09a7 */ /* 0x0001e2000810043f */
[----:B------:R-:W-:-:S13]  /*2d00*/  PLOP3.LUT P0, PT, PT, PT, UP0, 0x80, 0x0 ;  /* 0x000000000000781c */ /* 0x000fda0003f0f008 */
[----:B0-----:R-:W-:Y:S05]  /*2d10*/  @P0 BRA `(.L_x_32) ;  /* 0x0000000000040947 */ /* 0x001fea0003800000 */
[----:B------:R-:W-:Y:S01]  /*2d20*/  BPT.TRAP 0x1 ;  /* 0x000000040000795c */ /* 0x000fe20000300000 */
.L_x_32:
[----:B------:R-:W-:Y:S02]  /*2d30*/  SHF.L.U32 R0, R100, 0x1f, RZ ;  /* 0x0000001f64007819 */ /* 0x000fe400000006ff */
[----:B------:R-:W-:Y:S02]  /*2d40*/  SHF.R.S32.HI R9, RZ, 0x1f, R19 ;  /* 0x0000001fff097819 */ /* 0x000fe40000011413 */
[----:B------:R-:W0:Y:S02]  /*2d50*/  SYNCS.PHASECHK.TRANS64.TRYWAIT P0, [R97+URZ+0x8], R0 ;  /* 0x00000800610075a7 */ /* 0x000e24000800017f */
[----:B0-----:R-:W-:Y:S05]  /*2d60*/  @!P0 BRA `(.L_x_34) ;  /* 0x0000005800948947 */ /* 0x001fea0003800000 */
.L_x_186:
[----:B------:R-:W-:Y:S01]  /*2d70*/  ULDC.64 UR4, c[0x0][0x5d0] ;  /* 0x0001740000047ab9 */ /* 0x000fe20000000a00 */
[----:B------:R-:W-:Y:S01]  /*2d80*/  ULDC UR6, c[0x0][0x284] ;  /* 0x0000a10000067ab9 */ /* 0x000fe20000000800 */
[----:B0-----:R-:W-:Y:S02]  /*2d90*/  IMAD R0, R9, UR4, RZ ;  /* 0x0000000409007c24 */ /* 0x001fe4000f8e02ff */
[----:B------:R-:W-:Y:S02]  /*2da0*/  IMAD.SHL.U32 R10, R2, 0x80, RZ ;  /* 0x00000080020a7824 */ /* 0x000fe400078e00ff */
[C---:B------:R-:W-:Y:S02]  /*2db0*/  IMAD R5, R19.reuse, UR5, R0 ;  /* 0x0000000513057c24 */ /* 0x040fe4000f8e0200 */
[----:B------:R-:W-:Y:S01]  /*2dc0*/  IMAD.SHL.U32 R0, R18, 0x40, RZ ;  /* 0x0000004012007824 */ /* 0x000fe200078e00ff */
[----:B------:R-:W-:Y:S01]  /*2dd0*/  SHF.R.S32.HI R11, RZ, 0x1f, R10 ;  /* 0x0000001fff0b7819 */ /* 0x000fe2000001140a */
[----:B------:R-:W-:Y:S01]  /*2de0*/  IMAD.WIDE.U32 R2, R19, UR4, R92 ;  /* 0x0000000413027c25 */ /* 0x000fe2000f8e005c */
[----:B------:R-:W-:-:S02]  /*2df0*/  ULDC.64 UR4, c[0x0][0x5c8] ;  /* 0x0001720000047ab9 */ /* 0x000fc40000000a00 */
[----:B------:R-:W-:Y:S01]  /*2e00*/  ISETP.GE.AND P0, PT, R0, UR6, PT ;  /* 0x0000000600007c0c */ /* 0x000fe2000bf06270 */
[----:B------:R-:W-:Y:S01]  /*2e10*/  ULDC UR6, c[0x0][0x288] ;  /* 0x0000a20000067ab9 */ /* 0x000fe20000000800 */
[----:B------:R-:W-:Y:S01]  /*2e20*/  IADD3 R2, P1, R10, R2, RZ ;  /* 0x000000020a027210 */ /* 0x000fe20007f3e0ff */
[----:B------:R-:W-:Y:S01]  /*2e30*/  IMAD.WIDE R20, R18, 0x40, R90 ;  /* 0x0000004012147825 */ /* 0x000fe200078e025a */
[----:B------:R-:W-:Y:S02]  /*2e40*/  ISETP.GE.OR P0, PT, R10, UR6, P0 ;  /* 0x000000060a007c0c */ /* 0x000fe40008706670 */
[----:B------:R-:W-:Y:S01]  /*2e50*/  IADD3.X R3, R11, R3, R5, P1, !PT ;  /* 0x000000030b037210 */ /* 0x000fe20000ffe405 */
[----:B------:R-:W-:-:S04]  /*2e60*/  IMAD R7, R21, UR4, RZ ;  /* 0x0000000415077c24 */ /* 0x000fc8000f8e02ff */
[C---:B------:R-:W-:Y:S02]  /*2e70*/  IMAD R7, R20.reuse, UR5, R7 ;  /* 0x0000000514077c24 */ /* 0x040fe4000f8e0207 */
[----:B------:R-:W-:-:S04]  /*2e80*/  IMAD.WIDE.U32 R102, R20, UR4, R2 ;  /* 0x0000000414667c25 */ /* 0x000fc8000f8e0002 */
[----:B------:R-:W-:Y:S05]  /*2e90*/  @P0 BRA `(.L_x_35) ;  /* 0x0000003c00d80947 */ /* 0x000fea0003800000 */
[----:B-----5:R-:W-:Y:S01]  /*2ea0*/  FSETP.NEU.AND P1, PT, R89, RZ, PT ;  /* 0x000000ff5900720b */ /* 0x020fe20003f2d000 */
[----:B------:R-:W-:Y:S01]  /*2eb0*/  IMAD.IADD R14, R96, 0x1, -R10 ;  /* 0x00000001600e7824 */ /* 0x000fe200078e0a0a */
[----:B------:R-:W-:Y:S01]  /*2ec0*/  BSSY B0, `(.L_x_35) ;  /* 0x00003f3000007945 */ /* 0x000fe20003800000 */
[----:B------:R-:W-:Y:S02]  /*2ed0*/  IMAD.IADD R0, R99, 0x1, -R0 ;  /* 0x0000000163007824 */ /* 0x000fe400078e0a00 */
[----:B------:R-:W-:Y:S01]  /*2ee0*/  IMAD.IADD R7, R103, 0x1, R7 ;  /* 0x0000000167077824 */ /* 0x000fe200078e0207 */
[----:B------:R-:W-:-:S04]  /*2ef0*/  ISETP.GT.AND P0, PT, R14, RZ, PT ;  /* 0x000000ff0e00720c */ /* 0x000fc80003f04270 */
[----:B------:R-:W-:-:S03]  /*2f00*/  ISETP.GT.AND P2, PT, R0, RZ, P0 ;  /* 0x000000ff0000720c */ /* 0x000fc60000744270 */
[----:B------:R-:W-:Y:S10]  /*2f10*/  @!P1 BRA `(.L_x_36) ;  /* 0x0000002c001c9947 */ /* 0x000ff40003800000 */
[----:B------:R-:W0:Y:S01]  /*2f20*/  LDC.64 R104, c[0x0][0x5b8] ;  /* 0x00016e00ff687b82 */ /* 0x000e220000000a00 */
[----:B------:R-:W-:-:S07]  /*2f30*/  ULDC.64 UR4, c[0x0][0x5c0] ;  /* 0x0001700000047ab9 */ /* 0x000fce0000000a00 */
[----:B------:R-:W1:Y:S08]  /*2f40*/  LDC.64 R106, c[0x0][0x5b0] ;  /* 0x00016c00ff6a7b82 */ /* 0x000e700000000a00 */
[----:B------:R-:W2:Y:S01]  /*2f50*/  LDC.64 R108, c[0x0][0x5a8] ;  /* 0x00016a00ff6c7b82 */ /* 0x000ea20000000a00 */
[-C--:B0-----:R-:W-:Y:S02]  /*2f60*/  IMAD R4, R9, R104.reuse, RZ ;  /* 0x0000006809047224 */ /* 0x081fe400078e02ff */
[----:B------:R-:W-:-:S04]  /*2f70*/  IMAD.WIDE.U32 R2, R19, R104, R92 ;  /* 0x0000006813027225 */ /* 0x000fc800078e005c */
[----:B------:R-:W-:Y:S01]  /*2f80*/  IMAD R103, R19, R105, R4 ;  /* 0x0000006913677224 */ /* 0x000fe200078e0204 */
[----:B------:R-:W-:Y:S01]  /*2f90*/  IADD3 R4, P1, R10, R2, RZ ;  /* 0x000000020a047210 */ /* 0x000fe20007f3e0ff */
[----:B-1----:R-:W-:-:S03]  /*2fa0*/  IMAD R2, R21, R106, RZ ;  /* 0x0000006a15027224 */ /* 0x002fc600078e02ff */
[----:B------:R-:W-:Y:S01]  /*2fb0*/  IADD3.X R5, R11, R3, R103, P1, !PT ;  /* 0x000000030b057210 */ /* 0x000fe20000ffe467 */
[C---:B------:R-:W-:Y:S02]  /*2fc0*/  IMAD R21, R20.reuse, R107, R2 ;  /* 0x0000006b14157224 */ /* 0x040fe400078e0202 */
[----:B------:R-:W-:-:S04]  /*2fd0*/  IMAD.WIDE.U32 R2, R20, R106, R4 ;  /* 0x0000006a14027225 */ /* 0x000fc800078e0004 */
[----:B------:R-:W-:Y:S01]  /*2fe0*/  IMAD.IADD R3, R3, 0x1, R21 ;  /* 0x0000000103037824 */ /* 0x000fe200078e0215 */
[----:B--2---:R-:W-:-:S04]  /*2ff0*/  LEA R8, P1, R2, R108, 0x2 ;  /* 0x0000006c02087211 */ /* 0x004fc800078210ff */
[----:B------:R-:W-:-:S05]  /*3000*/  LEA.HI.X R9, R2, R109, R3, 0x2, P1 ;  /* 0x0000006d02097211 */ /* 0x000fca00008f1403 */
[----:B------:R0:W2:Y:S01]  /*3010*/  @P2 LDG.E.LTC128B R15, desc[UR52][R8.64] ;  /* 0x00000034080f2981 */ /* 0x0000a2000c1e1920 */
[----:B------:R-:W-:Y:S01]  /*3020*/  IMAD.WIDE.U32 R2, R20, R106, R10 ;  /* 0x0000006a14027225 */ /* 0x000fe200078e000a */
[----:B------:R-:W-:Y:S01]  /*3030*/  LEA R6, P3, R102, UR4, 0x2 ;  /* 0x0000000466067c11 */ /* 0x000fe2000f8610ff */
[----:B------:R-:W-:Y:S01]  /*3040*/  BSSY B1, `(.L_x_37) ;  /* 0x0000014000017945 */ /* 0x000fe20003800000 */
[----:B------:R-:W-:Y:S02]  /*3050*/  IADD3 R12, P1, R92, R2, RZ ;  /* 0x000000025c0c7210 */ /* 0x000fe40007f3e0ff */
[----:B------:R-:W-:Y:S02]  /*3060*/  LEA.HI.X R7, R102, UR5, R7, 0x2, P3 ;  /* 0x0000000566077c11 */ /* 0x000fe400098f1407 */
[----:B------:R-:W-:Y:S01]  /*3070*/  IADD3.X R13, R93, R21, R3, P1, !PT ;  /* 0x000000155d0d7210 */ /* 0x000fe20000ffe403 */
[----:B0-----:R-:W-:Y:S01]  /*3080*/  IMAD.SHL.U32 R8, R106, 0x8, RZ ;  /* 0x000000086a087824 */ /* 0x001fe200078e00ff */
[----:B------:R-:W-:-:S02]  /*3090*/  ISETP.GT.AND P1, PT, R14, 0x1, PT ;  /* 0x000000010e00780c */ /* 0x000fc40003f24270 */
[----:B------:R-:W-:Y:S01]  /*30a0*/  SHF.L.U64.HI R9, R106, 0x3, R107 ;  /* 0x000000036a097819 */ /* 0x000fe2000001026b */
[----:B------:R-:W-:Y:S01]  /*30b0*/  IMAD.WIDE.U32 R12, R19, R104, R12 ;  /* 0x00000068130c7225 */ /* 0x000fe200078e000c */
[----:B------:R-:W-:-:S03]  /*30c0*/  ISETP.GT.AND P3, PT, R0, RZ, P1 ;  /* 0x000000ff0000720c */ /* 0x000fc60000f64270 */
[----:B------:R-:W-:Y:S01]  /*30d0*/  IMAD.WIDE.U32 R8, R20, R106, R8 ;  /* 0x0000006a14087225 */ /* 0x000fe200078e0008 */
[----:B--2---:R-:W-:-:S05]  /*30e0*/  LOP3.LUT R2, R15, 0xffffe000, RZ, 0xc0, !PT ;  /* 0xffffe0000f027812 */ /* 0x004fca00078ec0ff */
[----:B------:R-:W-:Y:S01]  /*30f0*/  FMUL R3, R2, R89 ;  /* 0x0000005902037220 */ /* 0x000fe20000400000 */
[----:B------:R-:W-:-:S03]  /*3100*/  LEA R2, P4, R12, R108, 0x2 ;  /* 0x0000006c0c027211 */ /* 0x000fc600078810ff */
[----:B------:R-:W-:Y:S01]  /*3110*/  FFMA R105, R24, R88, R3 ;  /* 0x0000005818697223 */ /* 0x000fe20000000003 */
[----:B------:R-:W-:-:S04]  /*3120*/  IMAD.IADD R3, R103, 0x1, R13 ;  /* 0x0000000167037824 */ /* 0x000fc800078e020d */
[----:B------:R-:W-:Y:S02]  /*3130*/  F2FP.TF32.F32.PACK_B R105, R105 ;  /* 0x00000069ff69723e */ /* 0x000fe400024050ff */
[----:B------:R-:W-:-:S03]  /*3140*/  LEA.HI.X R3, R12, R109, R3, 0x2, P4 ;  /* 0x0000006d0c037211 */ /* 0x000fc600020f1403 */
[----:B------:R0:W-:Y:S01]  /*3150*/  @P2 STG.E desc[UR52][R6.64], R105 ;  /* 0x0000006906002986 */ /* 0x0001e2000c101934 */
[----:B------:R-:W-:Y:S05]  /*3160*/  @!P3 BRA `(.L_x_38) ;  /* 0x000000000004b947 */ /* 0x000fea0003800000 */
[----:B------:R1:W5:Y:S02]  /*3170*/  LDG.E.LTC128B R15, desc[UR52][R2.64+0x4] ;  /* 0x00000434020f7981 */ /* 0x000364000c1e1920 */
.L_x_38:
[----:B------:R-:W-:Y:S05]  /*3180*/  BSYNC B1 ;  /* 0x0000000000017941 */ /* 0x000fea0003800000 */
.L_x_37:
[----:B-----5:R-:W-:Y:S01]  /*3190*/  LOP3.LUT R12, R15, 0xffffe000, RZ, 0xc0, !PT ;  /* 0xffffe0000f0c7812 */ /* 0x020fe200078ec0ff */
[----:B------:R-:W-:Y:S01]  /*31a0*/  IMAD.IADD R21, R21, 0x1, R9 ;  /* 0x0000000115157824 */ /* 0x000fe200078e0209 */
[----:B------:R-:W-:Y:S02]  /*31b0*/  IADD3 R4, P2, R4, R8, RZ ;  /* 0x0000000804047210 */ /* 0x000fe40007f5e0ff */
[----:B------:R-:W-:Y:S01]  /*31c0*/  ISETP.GT.AND P0, PT, R0, 0x8, P0 ;  /* 0x000000080000780c */ /* 0x000fe20000704270 */
[----:B------:R-:W-:Y:S02]  /*31d0*/  FMUL R12, R12, R89 ;  /* 0x000000590c0c7220 */ /* 0x000fe40000400000 */
[----:B------:R-:W-:Y:S02]  /*31e0*/  IMAD.X R5, R21, 0x1, R5, P2 ;  /* 0x0000000115057824 */ /* 0x000fe400010e0605 */
[----:B------:R-:W-:Y:S01]  /*31f0*/  FFMA R25, R25, R88, R12 ;  /* 0x0000005819197223 */ /* 0x000fe2000000000c */
[----:B------:R-:W-:-:S04]  /*3200*/  LEA R12, P2, R4, R108, 0x2 ;  /* 0x0000006c040c7211 */ /* 0x000fc800078410ff */
[----:B------:R-:W-:Y:S01]  /*3210*/  LEA.HI.X R13, R4, R109, R5, 0x2, P2 ;  /* 0x0000006d040d7211 */ /* 0x000fe200010f1405 */
[----:B------:R-:W-:Y:S01]  /*3220*/  @P3 IMAD.MOV.U32 R4, RZ, RZ, R6 ;  /* 0x000000ffff043224 */ /* 0x000fe200078e0006 */
[----:B------:R-:W-:Y:S01]  /*3230*/  F2FP.TF32.F32.PACK_B R25, R25 ;  /* 0x00000019ff19723e */ /* 0x000fe200024050ff */
[----:B------:R-:W-:-:S05]  /*3240*/  @P3 IMAD.MOV.U32 R5, RZ, RZ, R7 ;  /* 0x000000ffff053224 */ /* 0x000fca00078e0007 */
[----:B------:R2:W-:Y:S04]  /*3250*/  @P3 STG.E desc[UR52][R4.64+0x4], R25 ;  /* 0x0000041904003986 */ /* 0x0005e8000c101934 */
[----:B------:R-:W3:Y:S01]  /*3260*/  @P0 LDG.E.LTC128B R15, desc[UR52][R12.64] ;  /* 0x000000340c0f0981 */ /* 0x000ee2000c1e1920 */
[----:B------:R-:W-:Y:S01]  /*3270*/  IADD3 R10, P2, P3, R92, R8, R10 ;  /* 0x000000085c0a7210 */ /* 0x000fe20007b5e00a */
[----:B------:R-:W-:Y:S01]  /*3280*/  BSSY B1, `(.L_x_39) ;  /* 0x0000011000017945 */ /* 0x000fe20003800000 */
[----:B------:R-:W-:Y:S02]  /*3290*/  ISETP.GT.AND P1, PT, R0, 0x8, P1 ;  /* 0x000000080000780c */ /* 0x000fe40000f24270 */
[----:B------:R-:W-:-:S03]  /*32a0*/  IADD3.X R11, R93, R21, R11, P2, P3 ;  /* 0x000000155d0b7210 */ /* 0x000fc600017e640b */
[----:B------:R-:W-:Y:S01]  /*32b0*/  IMAD.WIDE.U32 R10, R19, R104, R10 ;  /* 0x00000068130a7225 */ /* 0x000fe200078e000a */
[----:B------:R-:W-:-:S03]  /*32c0*/  SHF.L.U64.HI R19, R95, 0x2, R94 ;  /* 0x000000025f137819 */ /* 0x000fc6000001025e */
[----:B------:R-:W-:Y:S01]  /*32d0*/  IMAD.IADD R11, R103, 0x1, R11 ;  /* 0x00000001670b7824 */ /* 0x000fe200078e020b */
[----:B--2---:R-:W-:-:S04]  /*32e0*/  LEA R4, P3, R10, R108, 0x2 ;  /* 0x0000006c0a047211 */ /* 0x004fc800078610ff */
[----:B------:R-:W-:Y:S02]  /*32f0*/  LEA.HI.X R5, R10, R109, R11, 0x2, P3 ;  /* 0x0000006d0a057211 */ /* 0x000fe400018f140b */
[----:B---3--:R-:W-:-:S05]  /*3300*/  LOP3.LUT R8, R15, 0xffffe000, RZ, 0xc0, !PT ;  /* 0xffffe0000f087812 */ /* 0x008fca00078ec0ff */
[----:B------:R-:W-:Y:S01]  /*3310*/  FMUL R9, R8, R89 ;  /* 0x0000005908097220 */ /* 0x000fe20000400000 */
[----:B------:R-:W-:-:S03]  /*3320*/  LEA R8, P2, R95, R6, 0x2 ;  /* 0x000000065f087211 */ /* 0x000fc600078410ff */
[----:B------:R-:W-:Y:S02]  /*3330*/  FFMA R21, R26, R88, R9 ;  /* 0x000000581a157223 */ /* 0x000fe40000000009 */
[----:B------:R-:W-:-:S03]  /*3340*/  IMAD.X R9, R19, 0x1, R7, P2 ;  /* 0x0000000113097824 */ /* 0x000fc600010e0607 */
[----:B------:R-:W-:-:S05]  /*3350*/  F2FP.TF32.F32.PACK_B R21, R21 ;  /* 0x00000015ff15723e */ /* 0x000fca00024050ff */
[----:B------:R2:W-:Y:S01]  /*3360*/  @P0 STG.E desc[UR52][R8.64], R21 ;  /* 0x0000001508000986 */ /* 0x0005e2000c101934 */
[----:B------:R-:W-:Y:S05]  /*3370*/  @!P1 BRA `(.L_x_40) ;  /* 0x0000000000049947 */ /* 0x000fea0003800000 */
[----:B------:R3:W5:Y:S02]  /*3380*/  LDG.E.LTC128B R15, desc[UR52][R4.64+0x4] ;  /* 0x00000434040f7981 */ /* 0x000764000c1e1920 */
.L_x_40:
[----:B------:R-:W-:Y:S05]  /*3390*/  BSYNC B1 ;  /* 0x0000000000017941 */ /* 0x000fea0003800000 */
.L_x_39:
[----:B-----5:R-:W-:Y:S01]  /*33a0*/  LOP3.LUT R10, R15, 0xffffe000, RZ, 0xc0, !PT ;  /* 0xffffe0000f0a7812 */ /* 0x020fe200078ec0ff */
[----:B------:R-:W-:Y:S01]  /*33b0*/  BSSY B1, `(.L_x_41) ;  /* 0x0000009000017945 */ /* 0x000fe20003800000 */
[----:B------:R-:W-:-:S03]  /*33c0*/  ISETP.GT.AND P0, PT, R14, 0x8, PT ;  /* 0x000000080e00780c */ /* 0x000fc60003f04270 */
[----:B------:R-:W-:Y:S01]  /*33d0*/  FMUL R10, R10, R89 ;  /* 0x000000590a0a7220 */ /* 0x000fe20000400000 */
[----:B------:R-:W-:-:S03]  /*33e0*/  ISETP.GT.AND P2, PT, R0, RZ, P0 ;  /* 0x000000ff0000720c */ /* 0x000fc60000744270 */
[----:B------:R-:W-:-:S05]  /*33f0*/  FFMA R27, R27, R88, R10 ;  /* 0x000000581b1b7223 */ /* 0x000fca000000000a */
[----:B------:R-:W-:-:S05]  /*3400*/  F2FP.TF32.F32.PACK_B R27, R27 ;  /* 0x0000001bff1b723e */ /* 0x000fca00024050ff */
[----:B------:R4:W-:Y:S01]  /*3410*/  @P1 STG.E desc[UR52][R8.64+0x4], R27 ;  /* 0x0000041b08001986 */ /* 0x0009e2000c101934 */
[----:B------:R-:W-:Y:S05]  /*3420*/  @!P2 BRA `(.L_x_42) ;  /* 0x000000000004a947 */ /* 0x000fea0003800000 */
[----:B------:R0:W5:Y:S02]  /*3430*/  LDG.E.LTC128B R15, desc[UR52][R2.64+0x20] ;  /* 0x00002034020f7981 */ /* 0x000164000c1e1920 */
.L_x_42:
[----:B------:R-:W-:Y:S05]  /*3440*/  BSYNC B1 ;  /* 0x0000000000017941 */ /* 0x000fea0003800000 */
.L_x_41:
        /* <DEDUP_REMOVED lines=10> */
.L_x_44:
[----:B------:R-:W-:Y:S05]  /*34f0*/  BSYNC B1 ;  /* 0x0000000000017941 */ /* 0x000fea0003800000 */
.L_x_43:
[----:B-----5:R-:W-:Y:S01]  /*3500*/  LOP3.LUT R10, R15, 0xffffe000, RZ, 0xc0, !PT ;  /* 0xffffe0000f0a7812 */ /* 0x020fe200078ec0ff */
[----:B------:R-:W-:Y:S01]  /*3510*/  BSSY B1, `(.L_x_45) ;  /* 0x0000008000017945 */ /* 0x000fe20003800000 */
[----:B------:R-:W-:-:S03]  /*3520*/  ISETP.GT.AND P0, PT, R0, 0x8, P0 ;  /* 0x000000080000780c */ /* 0x000fc60000704270 */
[----:B------:R-:W-:-:S04]  /*3530*/  FMUL R10, R10, R89 ;  /* 0x000000590a0a7220 */ /* 0x000fc80000400000 */
[----:B------:R-:W-:-:S05]  /*3540*/  FFMA R29, R29, R88, R10 ;  /* 0x000000581d1d7223 */ /* 0x000fca000000000a */
[----:B------:R-:W-:-:S05]  /*3550*/  F2FP.TF32.F32.PACK_B R29, R29 ;  /* 0x0000001dff1d723e */ /* 0x000fca00024050ff */
[----:B------:R0:W-:Y:S01]  /*3560*/  @P3 STG.E desc[UR52][R6.64+0x24], R29 ;  /* 0x0000241d06003986 */ /* 0x0001e2000c101934 */
[----:B------:R-:W-:Y:S05]  /*3570*/  @!P0 BRA `(.L_x_46) ;  /* 0x0000000000048947 */ /* 0x000fea0003800000 */
[----:B------:R0:W5:Y:S02]  /*3580*/  LDG.E.LTC128B R15, desc[UR52][R4.64+0x20] ;  /* 0x00002034040f7981 */ /* 0x000164000c1e1920 */
.L_x_46:
[----:B------:R-:W-:Y:S05]  /*3590*/  BSYNC B1 ;  /* 0x0000000000017941 */ /* 0x000fea0003800000 */
.L_x_45:
[----:B-----5:R-:W-:Y:S01]  /*35a0*/  LOP3.LUT R10, R15, 0xffffe000, RZ, 0xc0, !PT ;  /* 0xffffe0000f0a7812 */ /* 0x020fe200078ec0ff */
[----:B------:R-:W-:Y:S01]  /*35b0*/  BSSY B1, `(.L_x_47) ;  /* 0x0000008000017945 */ /* 0x000fe20003800000 */
[----:B------:R-:W-:-:S03]  /*35c0*/  ISETP.GT.AND P1, PT, R0, 0x8, P1 ;  /* 0x000000080000780c */ /* 0x000fc60000f24270 */
[----:B0-----:R-:W-:-:S04]  /*35d0*/  FMUL R11, R10, R89 ;  /* 0x000000590a0b7220 */ /* 0x001fc80000400000 */
[----:B------:R-:W-:-:S05]  /*35e0*/  FFMA R11, R30, R88, R11 ;  /* 0x000000581e0b7223 */ /* 0x000fca000000000b */
[----:B------:R-:W-:-:S05]  /*35f0*/  F2FP.TF32.F32.PACK_B R11, R11 ;  /* 0x0000000bff0b723e */ /* 0x000fca00024050ff */
[----:B------:R0:W-:Y:S01]  /*3600*/  @P0 STG.E desc[UR52][R8.64+0x20], R11 ;  /* 0x0000200b08000986 */ /* 0x0001e2000c101934 */
[----:B------:R-:W-:Y:S05]  /*3610*/  @!P1 BRA `(.L_x_48) ;  /* 0x0000000000049947 */ /* 0x000fea0003800000 */
[----:B------:R0:W5:Y:S02]  /*3620*/  LDG.E.LTC128B R15, desc[UR52][R4.64+0x24] ;  /* 0x00002434040f7981 */ /* 0x000164000c1e1920 */
.L_x_48:
[----:B------:R-:W-:Y:S05]  /*3630*/  BSYNC B1 ;  /* 0x0000000000017941 */ /* 0x000fea0003800000 */
.L_x_47:
        /* <DEDUP_REMOVED lines=10> */
.L_x_50:
[----:B------:R-:W-:Y:S05]  /*36e0*/  BSYNC B1 ;  /* 0x0000000000017941 */ /* 0x000fea0003800000 */
.L_x_49:
[----:B-----5:R-:W-:Y:S01]  /*36f0*/  LOP3.LUT R10, R15, 0xffffe000, RZ, 0xc0, !PT ;  /* 0xffffe0000f0a7812 */ /* 0x020fe200078ec0ff */
[----:B------:R-:W-:Y:S01]  /*3700*/  BSSY B1, `(.L_x_51) ;  /* 0x0000009000017945 */ /* 0x000fe20003800000 */
[----:B------:R-:W-:-:S03]  /*3710*/  ISETP.GT.AND P1, PT, R14, 0x11, PT ;  /* 0x000000110e00780c */ /* 0x000fc60003f24270 */
[----:B0-----:R-:W-:Y:S01]  /*3720*/  FMUL R11, R10, R89 ;  /* 0x000000590a0b7220 */ /* 0x001fe20000400000 */
[----:B------:R-:W-:-:S03]  /*3730*/  ISETP.GT.AND P3, PT, R0, RZ, P1 ;  /* 0x000000ff0000720c */ /* 0x000fc60000f64270 */
[----:B------:R-:W-:-:S05]  /*3740*/  FFMA R11, R32, R88, R11 ;  /* 0x00000058200b7223 */ /* 0x000fca000000000b */
[----:B------:R-:W-:-:S05]  /*3750*/  F2FP.TF32.F32.PACK_B R11, R11 ;  /* 0x0000000bff0b723e */ /* 0x000fca00024050ff */
[----:B------:R0:W-:Y:S01]  /*3760*/  @P2 STG.E desc[UR52][R6.64+0x40], R11 ;  /* 0x0000400b06002986 */ /* 0x0001e2000c101934 */
[----:B------:R-:W-:Y:S05]  /*3770*/  @!P3 BRA `(.L_x_52) ;  /* 0x000000000004b947 */ /* 0x000fea0003800000 */
[----:B------:R0:W5:Y:S02]  /*3780*/  LDG.E.LTC128B R15, desc[UR52][R2.64+0x44] ;  /* 0x00004434020f7981 */ /* 0x000164000c1e1920 */
.L_x_52:
[----:B------:R-:W-:Y:S05]  /*3790*/  BSYNC B1 ;  /* 0x0000000000017941 */ /* 0x000fea0003800000 */
.L_x_51:
        /* <DEDUP_REMOVED lines=9> */
.L_x_54:
[----:B------:R-:W-:Y:S05]  /*3830*/  BSYNC B1 ;  /* 0x0000000000017941 */ /* 0x000fea0003800000 */
.L_x_53:
        /* <DEDUP_REMOVED lines=9> */
.L_x_56:
[----:B------:R-:W-:Y:S05]  /*38d0*/  BSYNC B1 ;  /* 0x0000000000017941 */ /* 0x000fea0003800000 */
.L_x_55:
        /* <DEDUP_REMOVED lines=10> */
.L_x_58:
[----:B------:R-:W-:Y:S05]  /*3980*/  BSYNC B1 ;  /* 0x0000000000017941 */ /* 0x000fea0003800000 */
.L_x_57:
        /* <DEDUP_REMOVED lines=10> */
.L_x_60:
[----:B------:R-:W-:Y:S05]  /*3a30*/  BSYNC B1 ;  /* 0x0000000000017941 */ /* 0x000fea0003800000 */
.L_x_59:
        /* <DEDUP_REMOVED lines=9> */
.L_x_62:
[----:B------:R-:W-:Y:S05]  /*3ad0*/  BSYNC B1 ;  /* 0x0000000000017941 */ /* 0x000fea0003800000 */
.L_x_61:
        /* <DEDUP_REMOVED lines=9> */
.L_x_64:
[----:B------:R-:W-:Y:S05]  /*3b70*/  BSYNC B1 ;  /* 0x0000000000017941 */ /* 0x000fea0003800000 */
.L_x_63:
        /* <DEDUP_REMOVED lines=10> */
.L_x_66:
[----:B------:R-:W-:Y:S05]  /*3c20*/  BSYNC B1 ;  /* 0x0000000000017941 */ /* 0x000fea0003800000 */
.L_x_65:
        /* <DEDUP_REMOVED lines=10> */
.L_x_68:
[----:B------:R-:W-:Y:S05]  /*3cd0*/  BSYNC B1 ;  /* 0x0000000000017941 */ /* 0x000fea0003800000 */
.L_x_67:
        /* <DEDUP_REMOVED lines=9> */
.L_x_70:
[----:B------:R-:W-:Y:S05]  /*3d70*/  BSYNC B1 ;  /* 0x0000000000017941 */ /* 0x000fea0003800000 */
.L_x_69:
        /* <DEDUP_REMOVED lines=9> */
.L_x_72:
[----:B------:R-:W-:Y:S05]  /*3e10*/  BSYNC B1 ;  /* 0x0000000000017941 */ /* 0x000fea0003800000 */
.L_x_71:
        /* <DEDUP_REMOVED lines=10> */
.L_x_74:
[----:B------:R-:W-:Y:S05]  /*3ec0*/  BSYNC B1 ;  /* 0x0000000000017941 */ /* 0x000fea0003800000 */
.L_x_73:
        /* <DEDUP_REMOVED lines=10> */
.L_x_76:
[----:B------:R-:W-:Y:S05]  /*3f70*/  BSYNC B1 ;  /* 0x0000000000017941 */ /* 0x000fea0003800000 */
.L_x_75:
        /* <DEDUP_REMOVED lines=9> */
.L_x_78:
[----:B------:R-:W-:Y:S05]  /*4010*/  BSYNC B1 ;  /* 0x0000000000017941 */ /* 0x000fea0003800000 */
.L_x_77:
        /* <DEDUP_REMOVED lines=9> */
.L_x_80:
[----:B------:R-:W-:Y:S05]  /*40b0*/  BSYNC B1 ;  /* 0x0000000000017941 */ /* 0x000fea0003800000 */
.L_x_79:
        /* <DEDUP_REMOVED lines=10> */
.L_x_82:
[----:B------:R-:W-:Y:S05]  /*4160*/  BSYNC B1 ;  /* 0x0000000000017941 */ /* 0x000fea0003800000 */
.L_x_81:
        /* <DEDUP_REMOVED lines=10> */
.L_x_84:
[----:B------:R-:W-:Y:S05]  /*4210*/  BSYNC B1 ;  /* 0x0000000000017941 */ /* 0x000fea0003800000 */
.L_x_83:
        /* <DEDUP_REMOVED lines=9> */
.L_x_86:
[----:B------:R-:W-:Y:S05]  /*42b0*/  BSYNC B1 ;  /* 0x0000000000017941 */ /* 0x000fea0003800000 */
.L_x_85:
        /* <DEDUP_REMOVED lines=9> */
.L_x_88:
[----:B------:R-:W-:Y:S05]  /*4350*/  BSYNC B1 ;  /* 0x0000000000017941 */ /* 0x000fea0003800000 */
.L_x_87:
        /* <DEDUP_REMOVED lines=10> */
.L_x_90:
[----:B------:R-:W-:Y:S05]  /*4400*/  BSYNC B1 ;  /* 0x0000000000017941 */ /* 0x000fea0003800000 */
.L_x_89:
        /* <DEDUP_REMOVED lines=10> */
.L_x_92:
[----:B------:R-:W-:Y:S05]  /*44b0*/  BSYNC B1 ;  /* 0x0000000000017941 */ /* 0x000fea0003800000 */
.L_x_91:
        /* <DEDUP_REMOVED lines=9> */
.L_x_94:
[----:B------:R-:W-:Y:S05]  /*4550*/  BSYNC B1 ;  /* 0x0000000000017941 */ /* 0x000fea0003800000 */
.L_x_93:
        /* <DEDUP_REMOVED lines=9> */
.L_x_96:
[----:B------:R-:W-:Y:S05]  /*45f0*/  BSYNC B1 ;  /* 0x0000000000017941 */ /* 0x000fea0003800000 */
.L_x_95:
        /* <DEDUP_REMOVED lines=10> */
.L_x_98:
[----:B------:R-:W-:Y:S05]  /*46a0*/  BSYNC B1 ;  /* 0x0000000000017941 */ /* 0x000fea0003800000 */
.L_x_97:
        /* <DEDUP_REMOVED lines=10> */
.L_x_100:
[----:B------:R-:W-:Y:S05]  /*4750*/  BSYNC B1 ;  /* 0x0000000000017941 */ /* 0x000fea0003800000 */
.L_x_99:
        /* <DEDUP_REMOVED lines=9> */
.L_x_102:
[----:B------:R-:W-:Y:S05]  /*47f0*/  BSYNC B1 ;  /* 0x0000000000017941 */ /* 0x000fea0003800000 */
.L_x_101:
        /* <DEDUP_REMOVED lines=9> */
.L_x_104:
[----:B------:R-:W-:Y:S05]  /*4890*/  BSYNC B1 ;  /* 0x0000000000017941 */ /* 0x000fea0003800000 */
.L_x_103:
        /* <DEDUP_REMOVED lines=10> */
.L_x_106:
[----:B------:R-:W-:Y:S05]  /*4940*/  BSYNC B1 ;  /* 0x0000000000017941 */ /* 0x000fea0003800000 */
.L_x_105:
        /* <DEDUP_REMOVED lines=10> */
.L_x_108:
[----:B------:R-:W-:Y:S05]  /*49f0*/  BSYNC B1 ;  /* 0x0000000000017941 */ /* 0x000fea0003800000 */
.L_x_107:
        /* <DEDUP_REMOVED lines=9> */
.L_x_110:
[----:B------:R-:W-:Y:S05]  /*4a90*/  BSYNC B1 ;  /* 0x0000000000017941 */ /* 0x000fea0003800000 */
.L_x_109:
        /* <DEDUP_REMOVED lines=9> */
.L_x_112:
[----:B------:R-:W-:Y:S05]  /*4b30*/  BSYNC B1 ;  /* 0x0000000000017941 */ /* 0x000fea0003800000 */
.L_x_111:
        /* <DEDUP_REMOVED lines=10> */
.L_x_114:
[----:B------:R-:W-:Y:S05]  /*4be0*/  BSYNC B1 ;  /* 0x0000000000017941 */ /* 0x000fea0003800000 */
.L_x_113:
        /* <DEDUP_REMOVED lines=10> */
.L_x_116:
[----:B------:R-:W-:Y:S05]  /*4c90*/  BSYNC B1 ;  /* 0x0000000000017941 */ /* 0x000fea0003800000 */
.L_x_115:
        /* <DEDUP_REMOVED lines=9> */
.L_x_118:
[----:B------:R-:W-:Y:S05]  /*4d30*/  BSYNC B1 ;  /* 0x0000000000017941 */ /* 0x000fea0003800000 */
.L_x_117:
        /* <DEDUP_REMOVED lines=9> */
.L_x_120:
[----:B------:R-:W-:Y:S05]  /*4dd0*/  BSYNC B1 ;  /* 0x0000000000017941 */ /* 0x000fea0003800000 */
.L_x_119:
        /* <DEDUP_REMOVED lines=10> */
.L_x_122:
[----:B------:R-:W-:Y:S05]  /*4e80*/  BSYNC B1 ;  /* 0x0000000000017941 */ /* 0x000fea0003800000 */
.L_x_121:
        /* <DEDUP_REMOVED lines=10> */
.L_x_124:
[----:B------:R-:W-:Y:S05]  /*4f30*/  BSYNC B1 ;  /* 0x0000000000017941 */ /* 0x000fea0003800000 */
.L_x_123:
        /* <DEDUP_REMOVED lines=9> */
.L_x_126:
[----:B------:R-:W-:Y:S05]  /*4fd0*/  BSYNC B1 ;  /* 0x0000000000017941 */ /* 0x000fea0003800000 */
.L_x_125:
        /* <DEDUP_REMOVED lines=9> */
.L_x_128:
[----:B------:R-:W-:Y:S05]  /*5070*/  BSYNC B1 ;  /* 0x0000000000017941 */ /* 0x000fea0003800000 */
.L_x_127:
        /* <DEDUP_REMOVED lines=10> */
.L_x_130:
[----:B------:R-:W-:Y:S05]  /*5120*/  BSYNC B1 ;  /* 0x0000000000017941 */ /* 0x000fea0003800000 */
.L_x_129:
        /* <DEDUP_REMOVED lines=10> */
.L_x_132:
[----:B------:R-:W-:Y:S05]  /*51d0*/  BSYNC B1 ;  /* 0x0000000000017941 */ /* 0x000fea0003800000 */
.L_x_131:
        /* <DEDUP_REMOVED lines=9> */
.L_x_134:
[----:B------:R-:W-:Y:S05]  /*5270*/  BSYNC B1 ;  /* 0x0000000000017941 */ /* 0x000fea0003800000 */
.L_x_133:
        /* <DEDUP_REMOVED lines=9> */
.L_x_136:
[----:B------:R-:W-:Y:S05]  /*5310*/  BSYNC B1 ;  /* 0x0000000000017941 */ /* 0x000fea0003800000 */
.L_x_135:
        /* <DEDUP_REMOVED lines=10> */
.L_x_138:
[----:B------:R-:W-:Y:S05]  /*53c0*/  BSYNC B1 ;  /* 0x0000000000017941 */ /* 0x000fea0003800000 */
.L_x_137:
        /* <DEDUP_REMOVED lines=10> */
.L_x_140:
[----:B------:R-:W-:Y:S05]  /*5470*/  BSYNC B1 ;  /* 0x0000000000017941 */ /* 0x000fea0003800000 */
.L_x_139:
        /* <DEDUP_REMOVED lines=9> */
.L_x_142:
[----:B------:R-:W-:Y:S05]  /*5510*/  BSYNC B1 ;  /* 0x0000000000017941 */ /* 0x000fea0003800000 */
.L_x_141:
        /* <DEDUP_REMOVED lines=9> */
.L_x_144:
[----:B------:R-:W-:Y:S05]  /*55b0*/  BSYNC B1 ;  /* 0x0000000000017941 */ /* 0x000fea0003800000 */
.L_x_143:
        /* <DEDUP_REMOVED lines=10> */
.L_x_146:
[----:B------:R-:W-:Y:S05]  /*5660*/  BSYNC B1 ;  /* 0x0000000000017941 */ /* 0x000fea0003800000 */
.L_x_145:
        /* <DEDUP_REMOVED lines=10> */
.L_x_148:
[----:B------:R-:W-:Y:S05]  /*5710*/  BSYNC B1 ;  /* 0x0000000000017941 */ /* 0x000fea0003800000 */
.L_x_147:
        /* <DEDUP_REMOVED lines=9> */
.L_x_150:
[----:B------:R-:W-:Y:S05]  /*57b0*/  BSYNC B1 ;  /* 0x0000000000017941 */ /* 0x000fea0003800000 */
.L_x_149:
        /* <DEDUP_REMOVED lines=9> */
.L_x_152:
[----:B------:R-:W-:Y:S05]  /*5850*/  BSYNC B1 ;  /* 0x0000000000017941 */ /* 0x000fea0003800000 */
.L_x_151:
        /* <DEDUP_REMOVED lines=10> */
.L_x_154:
[----:B------:R-:W-:Y:S05]  /*5900*/  BSYNC B1 ;  /* 0x0000000000017941 */ /* 0x000fea0003800000 */
.L_x_153:
        /* <DEDUP_REMOVED lines=10> */
.L_x_156:
[----:B------:R-:W-:Y:S05]  /*59b0*/  BSYNC B1 ;  /* 0x0000000000017941 */ /* 0x000fea0003800000 */
.L_x_155:
[----:B01---5:R-:W-:Y:S01]  /*59c0*/  LOP3.LUT R2, R15, 0xffffe000, RZ, 0xc0, !PT ;  /* 0xffffe0000f027812 */ /* 0x023fe200078ec0ff */
        /* <DEDUP_REMOVED lines=8> */
.L_x_158:
[----:B------:R-:W-:Y:S05]  /*5a50*/  BSYNC B1 ;  /* 0x0000000000017941 */ /* 0x000fea0003800000 */
.L_x_157:
[----:B-----5:R-:W-:Y:S01]  /*5a60*/  LOP3.LUT R2, R15, 0xffffe000, RZ, 0xc0, !PT ;  /* 0xffffe0000f027812 */ /* 0x020fe200078ec0ff */
[----:B------:R-:W-:Y:S01]  /*5a70*/  BSSY B1, `(.L_x_159) ;  /* 0x000000a000017945 */ /* 0x000fe20003800000 */
[----:B------:R-:W-:-:S03]  /*5a80*/  ISETP.GT.AND P1, PT, R0, 0x8, P1 ;  /* 0x000000080000780c */ /* 0x000fc60000f24270 */
[----:B------:R-:W-:Y:S01]  /*5a90*/  FMUL R3, R2, R89 ;  /* 0x0000005902037220 */ /* 0x000fe20000400000 */
[----:B------:R-:W-:-:S03]  /*5aa0*/  @P0 IMAD.MOV.U32 R2, RZ, RZ, R8 ;  /* 0x000000ffff020224 */ /* 0x000fc600078e0008 */
[----:B0-----:R-:W-:Y:S01]  /*5ab0*/  FFMA R7, R86, R88, R3 ;  /* 0x0000005856077223 */ /* 0x001fe20000000003 */
[----:B------:R-:W-:-:S04]  /*5ac0*/  @P0 IMAD.MOV.U32 R3, RZ, RZ, R9 ;  /* 0x000000ffff030224 */ /* 0x000fc800078e0009 */
[----:B------:R-:W-:-:S05]  /*5ad0*/  F2FP.TF32.F32.PACK_B R7, R7 ;  /* 0x00000007ff07723e */ /* 0x000fca00024050ff */
[----:B------:R0:W-:Y:S01]  /*5ae0*/  @P0 STG.E desc[UR52][R2.64+0x1e0], R7 ;  /* 0x0001e00702000986 */ /* 0x0001e2000c101934 */
[----:B------:R-:W-:Y:S05]  /*5af0*/  @!P1 BRA `(.L_x_160) ;  /* 0x0000000000049947 */ /* 0x000fea0003800000 */
[----:B------:R0:W5:Y:S02]  /*5b00*/  LDG.E.LTC128B R15, desc[UR52][R4.64+0x1e4] ;  /* 0x0001e434040f7981 */ /* 0x000164000c1e1920 */
.L_x_160:
[----:B------:R-:W-:Y:S05]  /*5b10*/  BSYNC B1 ;  /* 0x0000000000017941 */ /* 0x000fea0003800000 */
.L_x_159:
[----:B------:R-:W-:Y:S05]  /*5b20*/  @!P1 BRA `(.L_x_161) ;  /* 0x0000001000b09947 */ /* 0x000fea0003800000 */
[----:B-----5:R-:W-:-:S05]  /*5b30*/  LOP3.LUT R0, R15, 0xffffe000, RZ, 0xc0, !PT ;  /* 0xffffe0000f007812 */ /* 0x020fca00078ec0ff */
[----:B------:R-:W-:-:S04]  /*5b40*/  FMUL R0, R0, R89 ;  /* 0x0000005900007220 */ /* 0x000fc80000400000 */
[----:B------:R-:W-:-:S05]  /*5b50*/  FFMA R87, R87, R88, R0 ;  /* 0x0000005857577223 */ /* 0x000fca0000000000 */
[----:B------:R-:W-:-:S05]  /*5b60*/  F2FP.TF32.F32.PACK_B R87, R87 ;  /* 0x00000057ff57723e */ /* 0x000fca00024050ff */
[----:B------:R0:W-:Y:S01]  /*5b70*/  STG.E desc[UR52][R8.64+0x1e4], R87 ;  /* 0x0001e45708007986 */ /* 0x0001e2000c101934 */
[----:B------:R-:W-:Y:S05]  /*5b80*/  BRA `(.L_x_161) ;  /* 0x0000001000987947 */ /* 0x000fea0003800000 */
.L_x_36:
[----:B------:R-:W-:Y:S01]  /*5b90*/  ULDC.64 UR4, c[0x0][0x5c0] ;  /* 0x0001700000047ab9 */ /* 0x000fe20000000a00 */
[-C--:B------:R-:W-:Y:S01]  /*5ba0*/  FMUL R9, R24, R88.reuse ;  /* 0x0000005818097220 */ /* 0x080fe20000400000 */
[----:B------:R-:W-:Y:S01]  /*5bb0*/  LEA R2, P1, R102, UR4, 0x2 ;  /* 0x0000000466027c11 */ /* 0x000fe2000f8210ff */
[-C--:B------:R-:W-:Y:S01]  /*5bc0*/  FMUL R25, R25, R88.reuse ;  /* 0x0000005819197220 */ /* 0x080fe20000400000 */
[----:B------:R-:W-:Y:S01]  /*5bd0*/  ISETP.GT.AND P3, PT, R14, 0x1, PT ;  /* 0x000000010e00780c */ /* 0x000fe20003f64270 */
[-C--:B------:R-:W-:Y:S01]  /*5be0*/  FMUL R27, R27, R88.reuse ;  /* 0x000000581b1b7220 */ /* 0x080fe20000400000 */
[----:B------:R-:W-:Y:S01]  /*5bf0*/  F2FP.TF32.F32.PACK_B R9, R9 ;  /* 0x00000009ff09723e */ /* 0x000fe200024050ff */
[-C--:B------:R-:W-:Y:S01]  /*5c00*/  FMUL R29, R29, R88.reuse ;  /* 0x000000581d1d7220 */ /* 0x080fe20000400000 */
[----:B------:R-:W-:Y:S01]  /*5c10*/  LEA.HI.X R3, R102, UR5, R7, 0x2, P1 ;  /* 0x0000000566037c11 */ /* 0x000fe200088f1407 */
[-C--:B------:R-:W-:Y:S01]  /*5c20*/  FMUL R7, R26, R88.reuse ;  /* 0x000000581a077220 */ /* 0x080fe20000400000 */
[----:B------:R-:W-:Y:S01]  /*5c30*/  ISETP.GT.AND P1, PT, R0, RZ, P3 ;  /* 0x000000ff0000720c */ /* 0x000fe20001f24270 */
[-C--:B------:R-:W-:Y:S01]  /*5c40*/  FMUL R11, R30, R88.reuse ;  /* 0x000000581e0b7220 */ /* 0x080fe20000400000 */
[----:B------:R-:W-:Y:S01]  /*5c50*/  F2FP.TF32.F32.PACK_B R25, R25 ;  /* 0x00000019ff19723e */ /* 0x000fe200024050ff */
[----:B------:R0:W-:Y:S01]  /*5c60*/  @P2 STG.E desc[UR52][R2.64], R9 ;  /* 0x0000000902002986 */ /* 0x0001e2000c101934 */
[----:B------:R-:W-:Y:S01]  /*5c70*/  ISETP.GT.AND P2, PT, R0, 0x8, P0 ;  /* 0x000000080000780c */ /* 0x000fe20000744270 */
[-C--:B------:R-:W-:Y:S01]  /*5c80*/  FMUL R31, R31, R88.reuse ;  /* 0x000000581f1f7220 */ /* 0x080fe20000400000 */
[----:B------:R-:W-:Y:S01]  /*5c90*/  ISETP.GT.AND P0, PT, R14, 0x8, PT ;  /* 0x000000080e00780c */ /* 0x000fe20003f04270 */
[-C--:B------:R-:W-:Y:S01]  /*5ca0*/  FMUL R33, R33, R88.reuse ;  /* 0x0000005821217220 */ /* 0x080fe20000400000 */
[----:B------:R-:W-:Y:S01]  /*5cb0*/  SHF.L.U64.HI R5, R95, 0x2, R94 ;  /* 0x000000025f057819 */ /* 0x000fe2000001025e */
[----:B------:R-:W-:Y:S01]  /*5cc0*/  FMUL R35, R35, R88 ;  /* 0x0000005823237220 */ /* 0x000fe20000400000 */
[----:B------:R-:W-:Y:S01]  /*5cd0*/  LEA R4, P4, R95, R2, 0x2 ;  /* 0x000000025f047211 */ /* 0x000fe200078810ff */
[-C--:B------:R-:W-:Y:S01]  /*5ce0*/  FMUL R37, R37, R88.reuse ;  /* 0x0000005825257220 */ /* 0x080fe20000400000 */
[C---:B------:R-:W-:Y:S01]  /*5cf0*/  ISETP.GT.AND P3, PT, R0.reuse, 0x8, P3 ;  /* 0x000000080000780c */ /* 0x040fe20001f64270 */
[----:B------:R-:W-:Y:S01]  /*5d00*/  @P1 STG.E desc[UR52][R2.64+0x4], R25 ;  /* 0x0000041902001986 */ /* 0x000fe2000c101934 */
[----:B------:R-:W-:Y:S01]  /*5d10*/  ISETP.GT.AND P5, PT, R0, RZ, P0 ;  /* 0x000000ff0000720c */ /* 0x000fe200007a4270 */
[----:B------:R-:W-:Y:S01]  /*5d20*/  IMAD.X R5, R5, 0x1, R3, P4 ;  /* 0x0000000105057824 */ /* 0x000fe200020e0603 */
[----:B------:R-:W-:Y:S01]  /*5d30*/  F2FP.TF32.F32.PACK_B R7, R7 ;  /* 0x00000007ff07723e */ /* 0x000fe200024050ff */
[-C--:B0-----:R-:W-:Y:S01]  /*5d40*/  FMUL R9, R28, R88.reuse ;  /* 0x000000581c097220 */ /* 0x081fe20000400000 */
[----:B------:R-:W-:Y:S01]  /*5d50*/  ISETP.GT.AND P1, PT, R14, 0x9, PT ;  /* 0x000000090e00780c */ /* 0x000fe20003f24270 */
[-C--:B------:R-:W-:Y:S01]  /*5d60*/  FMUL R39, R39, R88.reuse ;  /* 0x0000005827277220 */ /* 0x080fe20000400000 */
[----:B------:R-:W-:Y:S01]  /*5d70*/  F2FP.TF32.F32.PACK_B R27, R27 ;  /* 0x0000001bff1b723e */ /* 0x000fe200024050ff */
[----:B------:R0:W-:Y:S01]  /*5d80*/  @P2 STG.E desc[UR52][R4.64], R7 ;  /* 0x0000000704002986 */ /* 0x0001e2000c101934 */
[----:B------:R-:W-:Y:S01]  /*5d90*/  F2FP.TF32.F32.PACK_B R9, R9 ;  /* 0x00000009ff09723e */ /* 0x000fe200024050ff */
[-C--:B------:R-:W-:Y:S01]  /*5da0*/  FMUL R41, R41, R88.reuse ;  /* 0x0000005829297220 */ /* 0x080fe20000400000 */
[C---:B------:R-:W-:Y:S01]  /*5db0*/  ISETP.GT.AND P4, PT, R0.reuse, RZ, P1 ;  /* 0x000000ff0000720c */ /* 0x040fe20000f84270 */
[----:B------:R-:W-:Y:S01]  /*5dc0*/  @P3 STG.E desc[UR52][R4.64+0x4], R27 ;  /* 0x0000041b04003986 */ /* 0x000fe2000c101934 */
[----:B------:R-:W-:Y:S01]  /*5dd0*/  ISETP.GT.AND P2, PT, R0, 0x8, P0 ;  /* 0x000000080000780c */ /* 0x000fe20000744270 */
[-C--:B------:R-:W-:Y:S01]  /*5de0*/  FMUL R43, R43, R88.reuse ;  /* 0x000000582b2b7220 */ /* 0x080fe20000400000 */
[----:B------:R-:W-:Y:S01]  /*5df0*/  ISETP.GT.AND P0, PT, R14, 0x10, PT ;  /* 0x000000100e00780c */ /* 0x000fe20003f04270 */
[----:B------:R1:W-:Y:S01]  /*5e00*/  @P5 STG.E desc[UR52][R2.64+0x20], R9 ;  /* 0x0000200902005986 */ /* 0x0003e2000c101934 */
[C---:B------:R-:W-:Y:S01]  /*5e10*/  ISETP.GT.AND P3, PT, R0.reuse, 0x8, P1 ;  /* 0x000000080000780c */ /* 0x040fe20000f64270 */
[-C--:B------:R-:W-:Y:S01]  /*5e20*/  FMUL R45, R45, R88.reuse ;  /* 0x000000582d2d7220 */ /* 0x080fe20000400000 */
[----:B------:R-:W-:Y:S01]  /*5e30*/  ISETP.GT.AND P5, PT, R0, RZ, P0 ;  /* 0x000000ff0000720c */ /* 0x000fe200007a4270 */
[-C--:B0-----:R-:W-:Y:S01]  /*5e40*/  FMUL R7, R32, R88.reuse ;  /* 0x0000005820077220 */ /* 0x081fe20000400000 */
[----:B------:R-:W-:Y:S01]  /*5e50*/  F2FP.TF32.F32.PACK_B R29, R29 ;  /* 0x0000001dff1d723e */ /* 0x000fe200024050ff */
[-C--:B------:R-:W-:Y:S01]  /*5e60*/  FMUL R47, R47, R88.reuse ;  /* 0x000000582f2f7220 */ /* 0x080fe20000400000 */
[----:B------:R-:W-:Y:S01]  /*5e70*/  F2FP.TF32.F32.PACK_B R11, R11 ;  /* 0x0000000bff0b723e */ /* 0x000fe200024050ff */
[-C--:B------:R-:W-:Y:S01]  /*5e80*/  FMUL R49, R49, R88.reuse ;  /* 0x0000005831317220 */ /* 0x080fe20000400000 */
[----:B------:R-:W-:Y:S01]  /*5e90*/  ISETP.GT.AND P1, PT, R14, 0x11, PT ;  /* 0x000000110e00780c */ /* 0x000fe20003f24270 */
[----:B------:R-:W-:Y:S01]  /*5ea0*/  @P4 STG.E desc[UR52][R2.64+0x24], R29 ;  /* 0x0000241d02004986 */ /* 0x000fe2000c101934 */
[----:B------:R-:W-:Y:S01]  /*5eb0*/  F2FP.TF32.F32.PACK_B R31, R31 ;  /* 0x0000001fff1f723e */ /* 0x000fe200024050ff */
[-C--:B-1----:R-:W-:Y:S01]  /*5ec0*/  FMUL R9, R34, R88.reuse ;  /* 0x0000005822097220 */ /* 0x082fe20000400000 */
[----:B------:R-:W-:Y:S01]  /*5ed0*/  F2FP.TF32.F32.PACK_B R7, R7 ;  /* 0x00000007ff07723e */ /* 0x000fe200024050ff */
[----:B------:R0:W-:Y:S01]  /*5ee0*/  @P2 STG.E desc[UR52][R4.64+0x20], R11 ;  /* 0x0000200b04002986 */ /* 0x0001e2000c101934 */
[C---:B------:R-:W-:Y:S01]  /*5ef0*/  ISETP.GT.AND P4, PT, R0.reuse, RZ, P1 ;  /* 0x000000ff0000720c */ /* 0x040fe20000f84270 */
[-C--:B------:R-:W-:Y:S01]  /*5f00*/  FMUL R51, R51, R88.reuse ;  /* 0x0000005833337220 */ /* 0x080fe20000400000 */
[----:B------:R-:W-:Y:S01]  /*5f10*/  ISETP.GT.AND P2, PT, R0, 0x8, P0 ;  /* 0x000000080000780c */ /* 0x000fe20000744270 */
[----:B------:R-:W-:Y:S01]  /*5f20*/  @P3 STG.E desc[UR52][R4.64+0x24], R31 ;  /* 0x0000241f04003986 */ /* 0x000fe2000c101934 */
[----:B------:R-:W-:Y:S01]  /*5f30*/  ISETP.GT.AND P0, PT, R14, 0x18, PT ;  /* 0x000000180e00780c */ /* 0x000fe20003f04270 */
[-C--:B------:R-:W-:Y:S01]  /*5f40*/  FMUL R53, R53, R88.reuse ;  /* 0x0000005835357220 */ /* 0x080fe20000400000 */
[C---:B------:R-:W-:Y:S01]  /*5f50*/  ISETP.GT.AND P3, PT, R0.reuse, 0x8, P1 ;  /* 0x000000080000780c */ /* 0x040fe20000f64270 */
[----:B------:R1:W-:Y:S01]  /*5f60*/  @P5 STG.E desc[UR52][R2.64+0x40], R7 ;  /* 0x0000400702005986 */ /* 0x0003e2000c101934 */
[----:B------:R-:W-:Y:S01]  /*5f70*/  ISETP.GT.AND P5, PT, R0, RZ, P0 ;  /* 0x000000ff0000720c */ /* 0x000fe200007a4270 */
[-C--:B------:R-:W-:Y:S01]  /*5f80*/  FMUL R55, R55, R88.reuse ;  /* 0x0000005837377220 */ /* 0x080fe20000400000 */
[----:B------:R-:W-:Y:S01]  /*5f90*/  F2FP.TF32.F32.PACK_B R33, R33 ;  /* 0x00000021ff21723e */ /* 0x000fe200024050ff */
[-C--:B0-----:R-:W-:Y:S01]  /*5fa0*/  FMUL R11, R38, R88.reuse ;  /* 0x00000058260b7220 */ /* 0x081fe20000400000 */
[----:B------:R-:W-:Y:S01]  /*5fb0*/  F2FP.TF32.F32.PACK_B R9, R9 ;  /* 0x00000009ff09723e */ /* 0x000fe200024050ff */
[-C--:B------:R-:W-:Y:S01]  /*5fc0*/  FMUL R57, R57, R88.reuse ;  /* 0x0000005839397220 */ /* 0x080fe20000400000 */
[----:B------:R-:W-:Y:S01]  /*5fd0*/  ISETP.GT.AND P1, PT, R14, 0x19, PT ;  /* 0x000000190e00780c */ /* 0x000fe20003f24270 */
[----:B------:R-:W-:Y:S01]  /*5fe0*/  @P4 STG.E desc[UR52][R2.64+0x44], R33 ;  /* 0x0000442102004986 */ /* 0x000fe2000c101934 */
[----:B------:R-:W-:Y:S01]  /*5ff0*/  F2FP.TF32.F32.PACK_B R35, R35 ;  /* 0x00000023ff23723e */ /* 0x000fe200024050ff */
[-C--:B------:R-:W-:Y:S01]  /*6000*/  FMUL R59, R59, R88.reuse ;  /* 0x000000583b3b7220 */ /* 0x080fe20000400000 */
[----:B------:R-:W-:Y:S01]  /*6010*/  ISETP.GT.AND P4, PT, R0, RZ, P1 ;  /* 0x000000ff0000720c */ /* 0x000fe20000f84270 */
[-C--:B-1----:R-:W-:Y:S01]  /*6020*/  FMUL R7, R36, R88.reuse ;  /* 0x0000005824077220 */ /* 0x082fe20000400000 */
[----:B------:R0:W-:Y:S01]  /*6030*/  @P2 STG.E desc[UR52][R4.64+0x40], R9 ;  /* 0x0000400904002986 */ /* 0x0001e2000c101934 */
[----:B------:R-:W-:Y:S01]  /*6040*/  ISETP.GT.AND P2, PT, R0, 0x8, P0 ;  /* 0x000000080000780c */ /* 0x000fe20000744270 */
[-C--:B------:R-:W-:Y:S01]  /*6050*/  FMUL R61, R61, R88.reuse ;  /* 0x000000583d3d7220 */ /* 0x080fe20000400000 */
[----:B------:R-:W-:Y:S01]  /*6060*/  ISETP.GT.AND P0, PT, R14, 0x20, PT ;  /* 0x000000200e00780c */ /* 0x000fe20003f04270 */
[----:B------:R-:W-:Y:S01]  /*6070*/  @P3 STG.E desc[UR52][R4.64+0x44], R35 ;  /* 0x0000442304003986 */ /* 0x000fe2000c101934 */
[----:B------:R-:W-:Y:S01]  /*6080*/  F2FP.TF32.F32.PACK_B R7, R7 ;  /* 0x00000007ff07723e */ /* 0x000fe200024050ff */
[-C--:B------:R-:W-:Y:S01]  /*6090*/  FMUL R63, R63, R88.reuse ;  /* 0x000000583f3f7220 */ /* 0x080fe20000400000 */
[C---:B------:R-:W-:Y:S01]  /*60a0*/  ISETP.GT.AND P3, PT, R0.reuse, 0x8, P1 ;  /* 0x000000080000780c */ /* 0x040fe20000f64270 */
[-C--:B------:R-:W-:Y:S01]  /*60b0*/  FMUL R65, R65, R88.reuse ;  /* 0x0000005841417220 */ /* 0x080fe20000400000 */
[----:B------:R-:W-:Y:S01]  /*60c0*/  F2FP.TF32.F32.PACK_B R37, R37 ;  /* 0x00000025ff25723e */ /* 0x000fe200024050ff */
[----:B------:R1:W-:Y:S01]  /*60d0*/  @P5 STG.E desc[UR52][R2.64+0x60], R7 ;  /* 0x0000600702005986 */ /* 0x0003e2000c101934 */
[----:B------:R-:W-:Y:S01]  /*60e0*/  ISETP.GT.AND P5, PT, R0, RZ, P0 ;  /* 0x000000ff0000720c */ /* 0x000fe200007a4270 */
[-C--:B0-----:R-:W-:Y:S01]  /*60f0*/  FMUL R9, R42, R88.reuse ;  /* 0x000000582a097220 */ /* 0x081fe20000400000 */
[----:B------:R-:W-:Y:S01]  /*6100*/  F2FP.TF32.F32.PACK_B R11, R11 ;  /* 0x0000000bff0b723e */ /* 0x000fe200024050ff */
[----:B------:R-:W-:Y:S01]  /*6110*/  @P4 STG.E desc[UR52][R2.64+0x64], R37 ;  /* 0x0000642502004986 */ /* 0x000fe2000c101934 */
[----:B------:R-:W-:Y:S01]  /*6120*/  ISETP.GT.AND P1, PT, R14, 0x21, PT ;  /* 0x000000210e00780c */ /* 0x000fe20003f24270 */
[-C--:B------:R-:W-:Y:S01]  /*6130*/  FMUL R67, R67, R88.reuse ;  /* 0x0000005843437220 */ /* 0x080fe20000400000 */
[----:B------:R-:W-:Y:S01]  /*6140*/  F2FP.TF32.F32.PACK_B R39, R39 ;  /* 0x00000027ff27723e */ /* 0x000fe200024050ff */
[----:B------:R0:W-:Y:S01]  /*6150*/  @P2 STG.E desc[UR52][R4.64+0x60], R11 ;  /* 0x0000600b04002986 */ /* 0x0001e2000c101934 */
[C---:B------:R-:W-:Y:S01]  /*6160*/  ISETP.GT.AND P4, PT, R0.reuse, RZ, P1 ;  /* 0x000000ff0000720c */ /* 0x040fe20000f84270 */
[-C--:B------:R-:W-:Y:S01]  /*6170*/  FMUL R69, R69, R88.reuse ;  /* 0x0000005845457220 */ /* 0x080fe20000400000 */
[----:B------:R-:W-:Y:S01]  /*6180*/  ISETP.GT.AND P2, PT, R0, 0x8, P0 ;  /* 0x000000080000780c */ /* 0x000fe20000744270 */
[-C--:B-1----:R-:W-:Y:S01]  /*6190*/  FMUL R7, R40, R88.reuse ;  /* 0x0000005828077220 */ /* 0x082fe20000400000 */
[----:B------:R-:W-:Y:S01]  /*61a0*/  ISETP.GT.AND P0, PT, R14, 0x28, PT ;  /* 0x000000280e00780c */ /* 0x000fe20003f04270 */
[----:B------:R-:W-:Y:S01]  /*61b0*/  @P3 STG.E desc[UR52][R4.64+0x64], R39 ;  /* 0x0000642704003986 */ /* 0x000fe2000c101934 */
[----:B------:R-:W-:Y:S01]  /*61c0*/  ISETP.GT.AND P3, PT, R0, 0x8, P1 ;  /* 0x000000080000780c */ /* 0x000fe20000f64270 */
[-C--:B------:R-:W-:Y:S01]  /*61d0*/  FMUL R71, R71, R88.reuse ;  /* 0x0000005847477220 */ /* 0x080fe20000400000 */
[----:B------:R-:W-:Y:S01]  /*61e0*/  F2FP.TF32.F32.PACK_B R7, R7 ;  /* 0x00000007ff07723e */ /* 0x000fe200024050ff */
[-C--:B------:R-:W-:Y:S01]  /*61f0*/  FMUL R73, R73, R88.reuse ;  /* 0x0000005849497220 */ /* 0x080fe20000400000 */
[----:B------:R-:W-:Y:S01]  /*6200*/  F2FP.TF32.F32.PACK_B R41, R41 ;  /* 0x00000029ff29723e */ /* 0x000fe200024050ff */
[-C--:B0-----:R-:W-:Y:S01]  /*6210*/  FMUL R11, R46, R88.reuse ;  /* 0x000000582e0b7220 */ /* 0x081fe20000400000 */
[----:B------:R-:W-:Y:S01]  /*6220*/  F2FP.TF32.F32.PACK_B R9, R9 ;  /* 0x00000009ff09723e */ /* 0x000fe200024050ff */
[----:B------:R0:W-:Y:S01]  /*6230*/  @P5 STG.E desc[UR52][R2.64+0x80], R7 ;  /* 0x0000800702005986 */ /* 0x0001e2000c101934 */
[----:B------:R-:W-:Y:S01]  /*6240*/  ISETP.GT.AND P5, PT, R0, RZ, P0 ;  /* 0x000000ff0000720c */ /* 0x000fe200007a4270 */
[-C--:B------:R-:W-:Y:S01]  /*6250*/  FMUL R75, R75, R88.reuse ;  /* 0x000000584b4b7220 */ /* 0x080fe20000400000 */
[----:B------:R-:W-:Y:S01]  /*6260*/  ISETP.GT.AND P1, PT, R14, 0x29, PT ;  /* 0x000000290e00780c */ /* 0x000fe20003f24270 */
[----:B------:R-:W-:Y:S01]  /*6270*/  @P4 STG.E desc[UR52][R2.64+0x84], R41 ;  /* 0x0000842902004986 */ /* 0x000fe2000c101934 */
[----:B------:R-:W-:Y:S01]  /*6280*/  F2FP.TF32.F32.PACK_B R43, R43 ;  /* 0x0000002bff2b723e */ /* 0x000fe200024050ff */
[-C--:B------:R-:W-:Y:S01]  /*6290*/  FMUL R77, R77, R88.reuse ;  /* 0x000000584d4d7220 */ /* 0x080fe20000400000 */
[C---:B------:R-:W-:Y:S01]  /*62a0*/  ISETP.GT.AND P4, PT, R0.reuse, RZ, P1 ;  /* 0x000000ff0000720c */ /* 0x040fe20000f84270 */
[----:B------:R1:W-:Y:S01]  /*62b0*/  @P2 STG.E desc[UR52][R4.64+0x80], R9 ;  /* 0x0000800904002986 */ /* 0x0003e2000c101934 */
[----:B------:R-:W-:Y:S01]  /*62c0*/  ISETP.GT.AND P2, PT, R0, 0x8, P0 ;  /* 0x000000080000780c */ /* 0x000fe20000744270 */
[-C--:B------:R-:W-:Y:S01]  /*62d0*/  FMUL R79, R79, R88.reuse ;  /* 0x000000584f4f7220 */ /* 0x080fe20000400000 */
[----:B------:R-:W-:Y:S01]  /*62e0*/  ISETP.GT.AND P0, PT, R14, 0x30, PT ;  /* 0x000000300e00780c */ /* 0x000fe20003f04270 */
[-C--:B0-----:R-:W-:Y:S01]  /*62f0*/  FMUL R7, R44, R88.reuse ;  /* 0x000000582c077220 */ /* 0x081fe20000400000 */
[----:B------:R-:W-:Y:S01]  /*6300*/  @P3 STG.E desc[UR52][R4.64+0x84], R43 ;  /* 0x0000842b04003986 */ /* 0x000fe2000c101934 */
[----:B------:R-:W-:Y:S01]  /*6310*/  ISETP.GT.AND P3, PT, R0, 0x8, P1 ;  /* 0x000000080000780c */ /* 0x000fe20000f64270 */
[-C--:B------:R-:W-:Y:S01]  /*6320*/  FMUL R81, R81, R88.reuse ;  /* 0x0000005851517220 */ /* 0x080fe20000400000 */
[----:B------:R-:W-:Y:S01]  /*6330*/  F2FP.TF32.F32.PACK_B R45, R45 ;  /* 0x0000002dff2d723e */ /* 0x000fe200024050ff */
[-C--:B------:R-:W-:Y:S01]  /*6340*/  FMUL R83, R83, R88.reuse ;  /* 0x0000005853537220 */ /* 0x080fe20000400000 */
[----:B------:R-:W-:Y:S01]  /*6350*/  F2FP.TF32.F32.PACK_B R7, R7 ;  /* 0x00000007ff07723e */ /* 0x000fe200024050ff */
[-C--:B------:R-:W-:Y:S01]  /*6360*/  FMUL R13, R84, R88.reuse ;  /* 0x00000058540d7220 */ /* 0x080fe20000400000 */
[----:B------:R-:W-:Y:S01]  /*6370*/  F2FP.TF32.F32.PACK_B R11, R11 ;  /* 0x0000000bff0b723e */ /* 0x000fe200024050ff */
[-C--:B-1----:R-:W-:Y:S01]  /*6380*/  FMUL R9, R50, R88.reuse ;  /* 0x0000005832097220 */ /* 0x082fe20000400000 */
[----:B------:R-:W-:Y:S01]  /*6390*/  ISETP.GT.AND P1, PT, R14, 0x31, PT ;  /* 0x000000310e00780c */ /* 0x000fe20003f24270 */
[----:B------:R0:W-:Y:S01]  /*63a0*/  @P5 STG.E desc[UR52][R2.64+0xa0], R7 ;  /* 0x0000a00702005986 */ /* 0x0001e2000c101934 */
[C---:B------:R-:W-:Y:S01]  /*63b0*/  ISETP.GT.AND P5, PT, R0.reuse, RZ, P0 ;  /* 0x000000ff0000720c */ /* 0x040fe200007a4270 */
[-C--:B------:R-:W-:Y:S01]  /*63c0*/  FMUL R85, R85, R88.reuse ;  /* 0x0000005855557220 */ /* 0x080fe20000400000 */
[----:B------:R-:W-:Y:S01]  /*63d0*/  F2FP.TF32.F32.PACK_B R47, R47 ;  /* 0x0000002fff2f723e */ /* 0x000fe200024050ff */
[----:B------:R-:W-:Y:S01]  /*63e0*/  @P4 STG.E desc[UR52][R2.64+0xa4], R45 ;  /* 0x0000a42d02004986 */ /* 0x000fe2000c101934 */
[----:B------:R-:W-:Y:S01]  /*63f0*/  ISETP.GT.AND P4, PT, R0, RZ, P1 ;  /* 0x000000ff0000720c */ /* 0x000fe20000f84270 */
[-C--:B------:R-:W-:Y:S01]  /*6400*/  FMUL R15, R86, R88.reuse ;  /* 0x00000058560f7220 */ /* 0x080fe20000400000 */
[----:B------:R-:W-:Y:S01]  /*6410*/  F2FP.TF32.F32.PACK_B R49, R49 ;  /* 0x00000031ff31723e */ /* 0x000fe200024050ff */
[----:B------:R1:W-:Y:S01]  /*6420*/  @P2 STG.E desc[UR52][R4.64+0xa0], R11 ;  /* 0x0000a00b04002986 */ /* 0x0003e2000c101934 */
[----:B------:R-:W-:Y:S01]  /*6430*/  ISETP.GT.AND P2, PT, R0, 0x8, P0 ;  /* 0x000000080000780c */ /* 0x000fe20000744270 */
[-C--:B------:R-:W-:Y:S01]  /*6440*/  FMUL R87, R87, R88.reuse ;  /* 0x0000005857577220 */ /* 0x080fe20000400000 */
[----:B------:R-:W-:Y:S01]  /*6450*/  ISETP.GT.AND P0, PT, R14, 0x38, PT ;  /* 0x000000380e00780c */ /* 0x000fe20003f04270 */
[----:B0-----:R-:W-:Y:S01]  /*6460*/  FMUL R7, R48, R88 ;  /* 0x0000005830077220 */ /* 0x001fe20000400000 */
[----:B------:R-:W-:Y:S01]  /*6470*/  @P3 STG.E desc[UR52][R4.64+0xa4], R47 ;  /* 0x0000a42f04003986 */ /* 0x000fe2000c101934 */
[----:B------:R-:W-:-:S02]  /*6480*/  ISETP.GT.AND P3, PT, R0, 0x8, P1 ;  /* 0x000000080000780c */ /* 0x000fc40000f64270 */
[----:B------:R-:W-:Y:S02]  /*6490*/  F2FP.TF32.F32.PACK_B R9, R9 ;  /* 0x00000009ff09723e */ /* 0x000fe400024050ff */
[----:B------:R-:W-:Y:S02]  /*64a0*/  F2FP.TF32.F32.PACK_B R7, R7 ;  /* 0x00000007ff07723e */ /* 0x000fe400024050ff */
[----:B------:R-:W-:Y:S01]  /*64b0*/  ISETP.GT.AND P1, PT, R14, 0x39, PT ;  /* 0x000000390e00780c */ /* 0x000fe20003f24270 */
[----:B-1----:R-:W-:Y:S01]  /*64c0*/  FMUL R11, R54, R88 ;  /* 0x00000058360b7220 */ /* 0x002fe20000400000 */
[----:B------:R-:W-:Y:S01]  /*64d0*/  F2FP.TF32.F32.PACK_B R51, R51 ;  /* 0x00000033ff33723e */ /* 0x000fe200024050ff */
[----:B------:R0:W-:Y:S01]  /*64e0*/  @P5 STG.E desc[UR52][R2.64+0xc0], R7 ;  /* 0x0000c00702005986 */ /* 0x0001e2000c101934 */
[C---:B------:R-:W-:Y:S02]  /*64f0*/  ISETP.GT.AND P5, PT, R0.reuse, RZ, P0 ;  /* 0x000000ff0000720c */ /* 0x040fe400007a4270 */
[----:B------:R-:W-:Y:S01]  /*6500*/  F2FP.TF32.F32.PACK_B R53, R53 ;  /* 0x00000035ff35723e */ /* 0x000fe200024050ff */
[----:B------:R-:W-:Y:S01]  /*6510*/  @P4 STG.E desc[UR52][R2.64+0xc4], R49 ;  /* 0x0000c43102004986 */ /* 0x000fe2000c101934 */
[----:B------:R-:W-:-:S02]  /*6520*/  ISETP.GT.AND P4, PT, R0, RZ, P1 ;  /* 0x000000ff0000720c */ /* 0x000fc40000f84270 */
[----:B------:R-:W-:Y:S01]  /*6530*/  F2FP.TF32.F32.PACK_B R11, R11 ;  /* 0x0000000bff0b723e */ /* 0x000fe200024050ff */
[----:B------:R1:W-:Y:S01]  /*6540*/  @P2 STG.E desc[UR52][R4.64+0xc0], R9 ;  /* 0x0000c00904002986 */ /* 0x0003e2000c101934 */
[----:B------:R-:W-:Y:S02]  /*6550*/  ISETP.GT.AND P2, PT, R0, 0x8, P0 ;  /* 0x000000080000780c */ /* 0x000fe40000744270 */
[----:B------:R-:W-:Y:S01]  /*6560*/  ISETP.GT.AND P0, PT, R14, 0x40, PT ;  /* 0x000000400e00780c */ /* 0x000fe20003f04270 */
[----:B0-----:R-:W-:Y:S01]  /*6570*/  FMUL R7, R52, R88 ;  /* 0x0000005834077220 */ /* 0x001fe20000400000 */
[----:B------:R-:W-:Y:S01]  /*6580*/  @P3 STG.E desc[UR52][R4.64+0xc4], R51 ;  /* 0x0000c43304003986 */ /* 0x000fe2000c101934 */
[----:B------:R-:W-:Y:S02]  /*6590*/  ISETP.GT.AND P3, PT, R0, 0x8, P1 ;  /* 0x000000080000780c */ /* 0x000fe40000f64270 */
[----:B------:R-:W-:Y:S02]  /*65a0*/  ISETP.GT.AND P1, PT, R14, 0x41, PT ;  /* 0x000000410e00780c */ /* 0x000fe40003f24270 */
[----:B------:R-:W-:-:S02]  /*65b0*/  F2FP.TF32.F32.PACK_B R7, R7 ;  /* 0x00000007ff07723e */ /* 0x000fc400024050ff */
[----:B------:R-:W-:Y:S01]  /*65c0*/  F2FP.TF32.F32.PACK_B R55, R55 ;  /* 0x00000037ff37723e */ /* 0x000fe200024050ff */
[----:B-1----:R-:W-:Y:S01]  /*65d0*/  FMUL R9, R58, R88 ;  /* 0x000000583a097220 */ /* 0x002fe20000400000 */
[----:B------:R-:W-:Y:S01]  /*65e0*/  F2FP.TF32.F32.PACK_B R57, R57 ;  /* 0x00000039ff39723e */ /* 0x000fe200024050ff */
[----:B------:R0:W-:Y:S01]  /*65f0*/  @P5 STG.E desc[UR52][R2.64+0xe0], R7 ;  /* 0x0000e00702005986 */ /* 0x0001e2000c101934 */
[C---:B------:R-:W-:Y:S02]  /*6600*/  ISETP.GT.AND P5, PT, R0.reuse, RZ, P0 ;  /* 0x000000ff0000720c */ /* 0x040fe400007a4270 */
[----:B------:R-:W-:Y:S01]  /*6610*/  F2FP.TF32.F32.PACK_B R9, R9 ;  /* 0x00000009ff09723e */ /* 0x000fe200024050ff */
[----:B------:R-:W-:Y:S01]  /*6620*/  @P4 STG.E desc[UR52][R2.64+0xe4], R53 ;  /* 0x0000e43502004986 */ /* 0x000fe2000c101934 */
[C---:B------:R-:W-:Y:S02]  /*6630*/  ISETP.GT.AND P4, PT, R0.reuse, RZ, P1 ;  /* 0x000000ff0000720c */ /* 0x040fe40000f84270 */
[----:B------:R-:W-:Y:S01]  /*6640*/  F2FP.TF32.F32.PACK_B R59, R59 ;  /* 0x0000003bff3b723e */ /* 0x000fe200024050ff */
[----:B------:R1:W-:Y:S01]  /*6650*/  @P2 STG.E desc[UR52][R4.64+0xe0], R11 ;  /* 0x0000e00b04002986 */ /* 0x0003e2000c101934 */
[----:B------:R-:W-:-:S02]  /*6660*/  ISETP.GT.AND P2, PT, R0, 0x8, P0 ;  /* 0x000000080000780c */ /* 0x000fc40000744270 */
[----:B------:R-:W-:Y:S01]  /*6670*/  ISETP.GT.AND P0, PT, R14, 0x48, PT ;  /* 0x000000480e00780c */ /* 0x000fe20003f04270 */
[-C--:B0-----:R-:W-:Y:S01]  /*6680*/  FMUL R7, R56, R88.reuse ;  /* 0x0000005838077220 */ /* 0x081fe20000400000 */
[----:B------:R-:W-:Y:S01]  /*6690*/  @P3 STG.E desc[UR52][R4.64+0xe4], R55 ;  /* 0x0000e43704003986 */ /* 0x000fe2000c101934 */
[----:B------:R-:W-:Y:S02]  /*66a0*/  ISETP.GT.AND P3, PT, R0, 0x8, P1 ;  /* 0x000000080000780c */ /* 0x000fe40000f64270 */
[----:B------:R-:W-:Y:S02]  /*66b0*/  ISETP.GT.AND P1, PT, R14, 0x49, PT ;  /* 0x000000490e00780c */ /* 0x000fe40003f24270 */
[----:B------:R-:W-:Y:S01]  /*66c0*/  F2FP.TF32.F32.PACK_B R7, R7 ;  /* 0x00000007ff07723e */ /* 0x000fe200024050ff */
[----:B-1----:R-:W-:Y:S01]  /*66d0*/  FMUL R11, R62, R88 ;  /* 0x000000583e0b7220 */ /* 0x002fe20000400000 */
[----:B------:R-:W-:-:S03]  /*66e0*/  F2FP.TF32.F32.PACK_B R61, R61 ;  /* 0x0000003dff3d723e */ /* 0x000fc600024050ff */
[----:B------:R0:W-:Y:S01]  /*66f0*/  @P5 STG.E desc[UR52][R2.64+0x100], R7 ;  /* 0x0001000702005986 */ /* 0x0001e2000c101934 */
[C---:B------:R-:W-:Y:S02]  /*6700*/  ISETP.GT.AND P5, PT, R0.reuse, RZ, P0 ;  /* 0x000000ff0000720c */ /* 0x040fe400007a4270 */
[----:B------:R-:W-:Y:S01]  /*6710*/  F2FP.TF32.F32.PACK_B R11, R11 ;  /* 0x0000000bff0b723e */ /* 0x000fe200024050ff */
[----:B------:R-:W-:Y:S01]  /*6720*/  @P4 STG.E desc[UR52][R2.64+0x104], R57 ;  /* 0x0001043902004986 */ /* 0x000fe2000c101934 */
[C---:B------:R-:W-:Y:S02]  /*6730*/  ISETP.GT.AND P4, PT, R0.reuse, RZ, P1 ;  /* 0x000000ff0000720c */ /* 0x040fe40000f84270 */
[----:B------:R-:W-:Y:S01]  /*6740*/  F2FP.TF32.F32.PACK_B R63, R63 ;  /* 0x0000003fff3f723e */ /* 0x000fe200024050ff */
[----:B------:R1:W-:Y:S01]  /*6750*/  @P2 STG.E desc[UR52][R4.64+0x100], R9 ;  /* 0x0001000904002986 */ /* 0x0003e2000c101934 */
[----:B------:R-:W-:Y:S02]  /*6760*/  ISETP.GT.AND P2, PT, R0, 0x8, P0 ;  /* 0x000000080000780c */ /* 0x000fe40000744270 */
[----:B------:R-:W-:Y:S01]  /*6770*/  ISETP.GT.AND P0, PT, R14, 0x50, PT ;  /* 0x000000500e00780c */ /* 0x000fe20003f04270 */
[----:B0-----:R-:W-:Y:S01]  /*6780*/  FMUL R7, R60, R88 ;  /* 0x000000583c077220 */ /* 0x001fe20000400000 */
[----:B------:R-:W-:Y:S01]  /*6790*/  @P3 STG.E desc[UR52][R4.64+0x104], R59 ;  /* 0x0001043b04003986 */ /* 0x000fe2000c101934 */
[----:B------:R-:W-:-:S02]  /*67a0*/  ISETP.GT.AND P3, PT, R0, 0x8, P1 ;  /* 0x000000080000780c */ /* 0x000fc40000f64270 */
        /* <DEDUP_REMOVED lines=38> */
[----:B------:R-:W-:Y:S01]  /*6a10*/  ISETP.GT.AND P0, PT, R0, 0x8, P0 ;  /* 0x000000080000780c */ /* 0x000fe20000704270 */
[----:B------:R-:W-:Y:S01]  /*6a20*/  @P4 STG.E desc[UR52][R2.64+0x164], R69 ;  /* 0x0001644502004986 */ /* 0x000fe2000c101934 */
[----:B------:R-:W-:Y:S02]  /*6a30*/  ISETP.GT.AND P4, PT, R14, 0x69, PT ;  /* 0x000000690e00780c */ /* 0x000fe40003f84270 */
[----:B------:R-:W-:Y:S01]  /*6a40*/  F2FP.TF32.F32.PACK_B R9, R9 ;  /* 0x00000009ff09723e */ /* 0x000fe200024050ff */
[----:B------:R1:W-:Y:S01]  /*6a50*/  @P2 STG.E desc[UR52][R4.64+0x160], R11 ;  /* 0x0001600b04002986 */ /* 0x0003e2000c101934 */
[C---:B------:R-:W-:Y:S02]  /*6a60*/  ISETP.GT.AND P2, PT, R0.reuse, RZ, P1 ;  /* 0x000000ff0000720c */ /* 0x040fe40000f44270 */
[----:B------:R-:W-:Y:S01]  /*6a70*/  ISETP.GT.AND P1, PT, R0, 0x8, P1 ;  /* 0x000000080000780c */ /* 0x000fe20000f24270 */
[----:B0-----:R-:W-:Y:S01]  /*6a80*/  FMUL R7, R72, R88 ;  /* 0x0000005848077220 */ /* 0x001fe20000400000 */
[----:B------:R-:W-:Y:S01]  /*6a90*/  @P3 STG.E desc[UR52][R4.64+0x164], R71 ;  /* 0x0001644704003986 */ /* 0x000fe2000c101934 */
[----:B------:R-:W-:-:S02]  /*6aa0*/  ISETP.GT.AND P6, PT, R0, RZ, P4 ;  /* 0x000000ff0000720c */ /* 0x000fc400027c4270 */
[----:B------:R-:W-:Y:S02]  /*6ab0*/  F2FP.TF32.F32.PACK_B R75, R75 ;  /* 0x0000004bff4b723e */ /* 0x000fe400024050ff */
[----:B------:R-:W-:Y:S02]  /*6ac0*/  F2FP.TF32.F32.PACK_B R7, R7 ;  /* 0x00000007ff07723e */ /* 0x000fe400024050ff */
[----:B------:R-:W-:Y:S01]  /*6ad0*/  F2FP.TF32.F32.PACK_B R77, R77 ;  /* 0x0000004dff4d723e */ /* 0x000fe200024050ff */
[----:B-1----:R-:W-:Y:S01]  /*6ae0*/  FMUL R11, R82, R88 ;  /* 0x00000058520b7220 */ /* 0x002fe20000400000 */
[----:B------:R-:W-:Y:S01]  /*6af0*/  ISETP.GT.AND P4, PT, R0, 0x8, P4 ;  /* 0x000000080000780c */ /* 0x000fe20002784270 */
[----:B------:R0:W-:Y:S01]  /*6b00*/  @P5 STG.E desc[UR52][R2.64+0x180], R7 ;  /* 0x0001800702005986 */ /* 0x0001e2000c101934 */
[----:B------:R-:W-:Y:S02]  /*6b10*/  ISETP.GT.AND P5, PT, R14, 0x68, PT ;  /* 0x000000680e00780c */ /* 0x000fe40003fa4270 */
[----:B------:R-:W-:Y:S01]  /*6b20*/  F2FP.TF32.F32.PACK_B R79, R79 ;  /* 0x0000004fff4f723e */ /* 0x000fe200024050ff */
[----:B------:R-:W-:Y:S01]  /*6b30*/  @P2 STG.E desc[UR52][R2.64+0x184], R73 ;  /* 0x0001844902002986 */ /* 0x000fe2000c101934 */
[----:B------:R-:W-:-:S02]  /*6b40*/  ISETP.GT.AND P3, PT, R0, RZ, P5 ;  /* 0x000000ff0000720c */ /* 0x000fc40002f64270 */
[----:B------:R-:W-:Y:S01]  /*6b50*/  ISETP.GT.AND P5, PT, R0, 0x8, P5 ;  /* 0x000000080000780c */ /* 0x000fe20002fa4270 */
[----:B------:R1:W-:Y:S01]  /*6b60*/  @P0 STG.E desc[UR52][R4.64+0x180], R9 ;  /* 0x0001800904000986 */ /* 0x0003e2000c101934 */
[C---:B------:R-:W-:Y:S02]  /*6b70*/  ISETP.GT.AND P2, PT, R14.reuse, 0x71, PT ;  /* 0x000000710e00780c */ /* 0x040fe40003f44270 */
[----:B------:R-:W-:Y:S01]  /*6b80*/  ISETP.GT.AND P0, PT, R14, 0x79, PT ;  /* 0x000000790e00780c */ /* 0x000fe20003f04270 */
[-C--:B0-----:R-:W-:Y:S01]  /*6b90*/  FMUL R7, R76, R88.reuse ;  /* 0x000000584c077220 */ /* 0x081fe20000400000 */
[----:B------:R-:W-:Y:S01]  /*6ba0*/  @P1 STG.E desc[UR52][R4.64+0x184], R75 ;  /* 0x0001844b04001986 */ /* 0x000fe2000c101934 */
[----:B------:R-:W-:Y:S02]  /*6bb0*/  ISETP.GT.AND P1, PT, R14, 0x78, PT ;  /* 0x000000780e00780c */ /* 0x000fe40003f24270 */
[----:B------:R-:W-:Y:S02]  /*6bc0*/  F2FP.TF32.F32.PACK_B R81, R81 ;  /* 0x00000051ff51723e */ /* 0x000fe400024050ff */
[----:B------:R-:W-:Y:S01]  /*6bd0*/  F2FP.TF32.F32.PACK_B R7, R7 ;  /* 0x00000007ff07723e */ /* 0x000fe200024050ff */
[----:B-1----:R-:W-:Y:S01]  /*6be0*/  FMUL R9, R78, R88 ;  /* 0x000000584e097220 */ /* 0x002fe20000400000 */
[----:B------:R-:W-:-:S03]  /*6bf0*/  F2FP.TF32.F32.PACK_B R11, R11 ;  /* 0x0000000bff0b723e */ /* 0x000fc600024050ff */
[----:B------:R0:W-:Y:S01]  /*6c00*/  @P3 STG.E desc[UR52][R2.64+0x1a0], R7 ;  /* 0x0001a00702003986 */ /* 0x0001e2000c101934 */
[----:B------:R-:W-:Y:S02]  /*6c10*/  ISETP.GT.AND P3, PT, R14, 0x70, PT ;  /* 0x000000700e00780c */ /* 0x000fe40003f64270 */
[----:B------:R-:W-:Y:S01]  /*6c20*/  F2FP.TF32.F32.PACK_B R9, R9 ;  /* 0x00000009ff09723e */ /* 0x000fe200024050ff */
[----:B------:R-:W-:Y:S01]  /*6c30*/  @P6 STG.E desc[UR52][R2.64+0x1a4], R77 ;  /* 0x0001a44d02006986 */ /* 0x000fe2000c101934 */
[C---:B------:R-:W-:Y:S02]  /*6c40*/  ISETP.GT.AND P6, PT, R0.reuse, RZ, P3 ;  /* 0x000000ff0000720c */ /* 0x040fe40001fc4270 */
[C---:B------:R-:W-:Y:S01]  /*6c50*/  ISETP.GT.AND P3, PT, R0.reuse, 0x8, P3 ;  /* 0x000000080000780c */ /* 0x040fe20001f64270 */
[----:B------:R-:W-:Y:S01]  /*6c60*/  @P5 STG.E desc[UR52][R4.64+0x1a0], R9 ;  /* 0x0001a00904005986 */ /* 0x000fe2000c101934 */
[C---:B------:R-:W-:Y:S02]  /*6c70*/  ISETP.GT.AND P5, PT, R0.reuse, RZ, P2 ;  /* 0x000000ff0000720c */ /* 0x040fe400017a4270 */
[----:B------:R-:W-:Y:S01]  /*6c80*/  ISETP.GT.AND P2, PT, R0, 0x8, P2 ;  /* 0x000000080000780c */ /* 0x000fe20001744270 */
[----:B0-----:R-:W-:Y:S01]  /*6c90*/  FMUL R7, R80, R88 ;  /* 0x0000005850077220 */ /* 0x001fe20000400000 */
[----:B------:R-:W-:Y:S01]  /*6ca0*/  @P4 STG.E desc[UR52][R4.64+0x1a4], R79 ;  /* 0x0001a44f04004986 */ /* 0x000fe2000c101934 */
[----:B------:R-:W-:-:S02]  /*6cb0*/  ISETP.GT.AND P4, PT, R0, RZ, P1 ;  /* 0x000000ff0000720c */ /* 0x000fc40000f84270 */
[C---:B------:R-:W-:Y:S02]  /*6cc0*/  ISETP.GT.AND P1, PT, R0.reuse, 0x8, P1 ;  /* 0x000000080000780c */ /* 0x040fe40000f24270 */
[----:B------:R-:W-:Y:S02]  /*6cd0*/  F2FP.TF32.F32.PACK_B R7, R7 ;  /* 0x00000007ff07723e */ /* 0x000fe400024050ff */
[----:B------:R-:W-:Y:S02]  /*6ce0*/  F2FP.TF32.F32.PACK_B R83, R83 ;  /* 0x00000053ff53723e */ /* 0x000fe400024050ff */
[----:B------:R-:W-:Y:S01]  /*6cf0*/  F2FP.TF32.F32.PACK_B R13, R13 ;  /* 0x0000000dff0d723e */ /* 0x000fe200024050ff */
[----:B------:R-:W-:Y:S01]  /*6d00*/  @P6 STG.E desc[UR52][R2.64+0x1c0], R7 ;  /* 0x0001c00702006986 */ /* 0x000fe2000c101934 */
[C---:B------:R-:W-:Y:S02]  /*6d10*/  ISETP.GT.AND P6, PT, R0.reuse, RZ, P0 ;  /* 0x000000ff0000720c */ /* 0x040fe400007c4270 */
[----:B------:R-:W-:Y:S01]  /*6d20*/  ISETP.GT.AND P0, PT, R0, 0x8, P0 ;  /* 0x000000080000780c */ /* 0x000fe20000704270 */
[----:B------:R-:W-:Y:S01]  /*6d30*/  @P5 STG.E desc[UR52][R2.64+0x1c4], R81 ;  /* 0x0001c45102005986 */ /* 0x000fe2000c101934 */
[----:B------:R-:W-:-:S02]  /*6d40*/  F2FP.TF32.F32.PACK_B R85, R85 ;  /* 0x00000055ff55723e */ /* 0x000fc400024050ff */
[----:B------:R-:W-:Y:S01]  /*6d50*/  F2FP.TF32.F32.PACK_B R15, R15 ;  /* 0x0000000fff0f723e */ /* 0x000fe200024050ff */
[----:B------:R-:W-:Y:S01]  /*6d60*/  @P3 STG.E desc[UR52][R4.64+0x1c0], R11 ;  /* 0x0001c00b04003986 */ /* 0x000fe2000c101934 */
[----:B------:R-:W-:-:S03]  /*6d70*/  F2FP.TF32.F32.PACK_B R87, R87 ;  /* 0x00000057ff57723e */ /* 0x000fc600024050ff */
[----:B------:R-:W-:Y:S04]  /*6d80*/  @P2 STG.E desc[UR52][R4.64+0x1c4], R83 ;  /* 0x0001c45304002986 */ /* 0x000fe8000c101934 */
[----:B------:R-:W-:Y:S04]  /*6d90*/  @P4 STG.E desc[UR52][R2.64+0x1e0], R13 ;  /* 0x0001e00d02004986 */ /* 0x000fe8000c101934 */
[----:B------:R0:W-:Y:S02]  /*6da0*/  @P6 STG.E desc[UR52][R2.64+0x1e4], R85 ;  /* 0x0001e45502006986 */ /* 0x0001e4000c101934 */
[----:B0-----:R-:W-:-:S02]  /*6db0*/  @P1 IMAD.MOV.U32 R2, RZ, RZ, R4 ;  /* 0x000000ffff021224 */ /* 0x001fc400078e0004 */
[----:B------:R-:W-:-:S05]  /*6dc0*/  @P1 IMAD.MOV.U32 R3, RZ, RZ, R5 ;  /* 0x000000ffff031224 */ /* 0x000fca00078e0005 */
[----:B------:R0:W-:Y:S04]  /*6dd0*/  @P1 STG.E desc[UR52][R2.64+0x1e0], R15 ;  /* 0x0001e00f02001986 */ /* 0x0001e8000c101934 */
[----:B------:R0:W-:Y:S02]  /*6de0*/  @P0 STG.E desc[UR52][R4.64+0x1e4], R87 ;  /* 0x0001e45704000986 */ /* 0x0001e4000c101934 */
.L_x_161:
[----:B------:R-:W-:Y:S05]  /*6df0*/  BSYNC B0 ;  /* 0x0000000000007941 */ /* 0x000fea0003800000 */
.L_x_35:
[----:B0-----:R-:W-:Y:S01]  /*6e00*/  IMAD.U32 R2, RZ, RZ, UR54 ;  /* 0x00000036ff027e24 */ /* 0x001fe2000f8e00ff */
[----:B------:R-:W-:Y:S01]  /*6e10*/  ULDC.64 UR4, c[0x0][0x650] ;  /* 0x0001940000047ab9 */ /* 0x000fe20000000a00 */
[----:B------:R-:W-:Y:S01]  /*6e20*/  IMAD.U32 R3, RZ, RZ, UR55 ;  /* 0x00000037ff037e24 */ /* 0x000fe2000f8e00ff */
[----:B------:R0:W-:Y:S01]  /*6e30*/  SYNCS.ARRIVE.TRANS64.A1T0 RZ, [R98+UR50], RZ ;  /* 0x000000ff62ff79a7 */ /* 0x0001e20008100032 */
[----:B------:R-:W-:Y:S01]  /*6e40*/  PRMT R0, RZ, 0x7610, R0 ;  /* 0x00007610ff007816 */ /* 0x000fe20000000000 */
[----:B------:R-:W-:Y:S01]  /*6e50*/  IMAD.MOV.U32 R18, RZ, RZ, -0x1 ;  /* 0xffffffffff127424 */ /* 0x000fe200078e00ff */
[----:B------:R-:W-:Y:S01]  /*6e60*/  LEA R16, P0, R2, R16, 0x1 ;  /* 0x0000001002107211 */ /* 0x000fe200078008ff */
[----:B------:R-:W-:Y:S02]  /*6e70*/  IMAD.MOV.U32 R2, RZ, RZ, -0x1 ;  /* 0xffffffffff027424 */ /* 0x000fe400078e00ff */
[----:B------:R-:W-:Y:S01]  /*6e80*/  IMAD.MOV.U32 R19, RZ, RZ, -0x1 ;  /* 0xffffffffff137424 */ /* 0x000fe200078e00ff */
[----:B------:R-:W-:-:S02]  /*6e90*/  IADD3.X R17, R17, UR36, RZ, P0, !PT ;  /* 0x0000002411117c10 */ /* 0x000fc400087fe4ff */
[----:B------:R-:W-:-:S04]  /*6ea0*/  ISETP.GE.U32.AND P0, PT, R16, UR4, PT ;  /* 0x0000000410007c0c */ /* 0x000fc8000bf06070 */
[----:B------:R-:W-:-:S13]  /*6eb0*/  ISETP.GE.U32.AND.EX P0, PT, R17, UR5, PT, P0 ;  /* 0x0000000511007c0c */ /* 0x000fda000bf06100 */
[----:B0-----:R-:W-:Y:S05]  /*6ec0*/  @P0 BRA `(.L_x_162) ;  /* 0x0000000400700947 */ /* 0x001fea0003800000 */
[----:B------:R-:W0:Y:S01]  /*6ed0*/  S2UR UR7, SR_CTAID.X ;  /* 0x00000000000779c3 */ /* 0x000e220000002500 */
[----:B------:R-:W-:Y:S01]  /*6ee0*/  ULDC.64 UR4, c[0x0][0x628] ;  /* 0x00018a0000047ab9 */ /* 0x000fe20000000a00 */
[----:B------:R-:W-:Y:S01]  /*6ef0*/  ULDC UR6, c[0x0][0x150] ;  /* 0x0000540000067ab9 */ /* 0x000fe20000000800 */
[----:B------:R-:W-:Y:S01]  /*6f00*/  ISETP.NE.U32.AND P0, PT, RZ, UR4, PT ;  /* 0x00000004ff007c0c */ /* 0x000fe2000bf05070 */
[----:B------:R-:W-:Y:S01]  /*6f10*/  ULDC UR15, c[0x0][0x630] ;  /* 0x00018c00000f7ab9 */ /* 0x000fe20000000800 */
[C---:B------:R-:W-:Y:S02]  /*6f20*/  R2UR UR17, R16.reuse ;  /* 0x00000000101172ca */ /* 0x040fe400000e0000 */
[----:B------:R-:W-:Y:S01]  /*6f30*/  ISETP.NE.AND.EX P0, PT, RZ, UR5, PT, P0 ;  /* 0x00000005ff007c0c */ /* 0x000fe2000bf05300 */
[----:B------:R-:W1:Y:S01]  /*6f40*/  S2UR UR16, SR_CTAID.Y ;  /* 0x00000000001079c3 */ /* 0x000e620000002600 */
[----:B------:R-:W-:Y:S02]  /*6f50*/  R2UR UR12, R16 ;  /* 0x00000000100c72ca */ /* 0x000fe400000e0000 */
[----:B------:R-:W-:-:S02]  /*6f60*/  R2UR UR13, R17 ;  /* 0x00000000110d72ca */ /* 0x000fc400000e0000 */
[----:B0-----:R-:W-:-:S05]  /*6f70*/  I2FP.F32.U32 R0, UR7 ;  /* 0x0000000700007c45 */ /* 0x001fca0008201000 */
[----:B------:R-:W-:Y:S01]  /*6f80*/  FMUL R0, R0, UR6 ;  /* 0x0000000600007c20 */ /* 0x000fe20008400000 */
[----:B------:R-:W-:Y:S01]  /*6f90*/  ULDC UR6, c[0x0][0x154] ;  /* 0x0000550000067ab9 */ /* 0x000fe20000000800 */
[----:B-1----:R-:W-:-:S04]  /*6fa0*/  I2FP.F32.U32 R2, UR16 ;  /* 0x0000001000027c45 */ /* 0x002fc80008201000 */
[----:B------:R-:W0:Y:S01]  /*6fb0*/  F2I.U32.TRUNC.NTZ R0, R0 ;  /* 0x0000000000007305 */ /* 0x000e22000020f000 */
[----:B------:R-:W-:Y:S01]  /*6fc0*/  FMUL R2, R2, UR6 ;  /* 0x0000000602027c20 */ /* 0x000fe20008400000 */
[----:B------:R-:W-:Y:S06]  /*6fd0*/  @!P0 BRA `(.L_x_163) ;  /* 0x0000000000308947 */ /* 0x000fec0003800000 */
        /* <DEDUP_REMOVED lines=12> */
.L_x_163:
[----:B------:R-:W-:Y:S01]  /*70a0*/  USHF.R.U64 UR6, UR12, UR15, UR13 ;  /* 0x0000000f0c067299 */ /* 0x000fe2000800120d */
[----:B------:R-:W-:Y:S01]  /*70b0*/  R2UR UR5, R17 ;  /* 0x00000000110572ca */ /* 0x000fe200000e0000 */
[----:B------:R-:W-:Y:S01]  /*70c0*/  USHF.R.U32.HI UR4, URZ, UR15, UR13 ;  /* 0x0000000f3f047299 */ /* 0x000fe2000801160d */
[----:B------:R-:W1:Y:S01]  /*70d0*/  F2I.U32.TRUNC.NTZ R2, R2 ;  /* 0x0000000200027305 */ /* 0x000e62000020f000 */
[----:B------:R-:W-:Y:S01]  /*70e0*/  UIADD3 UR9, UP0, URZ, -UR6, URZ ;  /* 0x800000063f097290 */ /* 0x000fe2000ff1e03f */
[----:B------:R-:W-:Y:S01]  /*70f0*/  ULDC.64 UR10, c[0x0][0x620] ;  /* 0x00018800000a7ab9 */ /* 0x000fe20000000a00 */
[----:B------:R-:W-:Y:S02]  /*7100*/  ULDC UR14, c[0x0][0x608] ;  /* 0x00018200000e7ab9 */ /* 0x000fe40000000800 */
[----:B------:R-:W-:Y:S01]  /*7110*/  UIADD3.X UR4, URZ, ~UR4, URZ, UP0, !UPT ;  /* 0x800000043f047290 */ /* 0x000fe200087fe43f */
[----:B------:R-:W-:Y:S01]  /*7120*/  ULDC UR15, c[0x0][0x658] ;  /* 0x00019600000f7ab9 */ /* 0x000fe20000000800 */
[----:B------:R-:W-:-:S02]  /*7130*/  ULDC UR12, c[0x0][0x144] ;  /* 0x00005100000c7ab9 */ /* 0x000fc40000000800 */
[----:B------:R-:W-:Y:S01]  /*7140*/  UIMAD UR8, UR4, UR10, URZ ;  /* 0x0000000a040872a4 */ /* 0x000fe2000f8e023f */
[----:B------:R-:W-:Y:S02]  /*7150*/  ULDC UR22, c[0x0][0x148] ;  /* 0x0000520000167ab9 */ /* 0x000fe40000000800 */
[----:B------:R-:W-:Y:S01]  /*7160*/  UMOV UR4, UR17 ;  /* 0x0000001100047c82 */ /* 0x000fe20008000000 */
[----:B------:R-:W-:Y:S02]  /*7170*/  UIMAD UR8, UR9, UR11, UR8 ;  /* 0x0000000b090872a4 */ /* 0x000fe4000f8e0208 */
[----:B------:R-:W-:Y:S01]  /*7180*/  UIMAD.WIDE.U32 UR4, UR9, UR10, UR4 ;  /* 0x0000000a090472a5 */ /* 0x000fe2000f8e0004 */
[----:B0-----:R-:W-:Y:S01]  /*7190*/  R2UR UR9, R0 ;  /* 0x00000000000972ca */ /* 0x001fe200000e0000 */
[----:B------:R-:W-:Y:S01]  /*71a0*/  ULDC UR20, c[0x0][0x648] ;  /* 0x0001920000147ab9 */ /* 0x000fe20000000800 */
[----:B-1----:R-:W-:Y:S01]  /*71b0*/  R2UR UR13, R2 ;  /* 0x00000000020d72ca */ /* 0x002fe200000e0000 */
[----:B------:R-:W-:Y:S01]  /*71c0*/  UIADD3 UR8, UR5, UR8, URZ ;  /* 0x0000000805087290 */ /* 0x000fe2000fffe03f */
[----:B------:R-:W-:-:S02]  /*71d0*/  ULDC UR21, c[0x0][0x638] ;  /* 0x00018e0000157ab9 */ /* 0x000fc40000000800 */
[----:B------:R-:W-:Y:S02]  /*71e0*/  ULDC UR5, c[0x0][0x618] ;  /* 0x0001860000057ab9 */ /* 0x000fe40000000800 */
[----:B------:R-:W-:Y:S02]  /*71f0*/  USHF.R.U64 UR10, UR4, UR5, UR8 ;  /* 0x00000005040a7299 */ /* 0x000fe40008001208 */
[----:B------:R-:W-:-:S03]  /*7200*/  USHF.R.U32.HI UR8, URZ, UR5, UR8 ;  /* 0x000000053f087299 */ /* 0x000fc60008011608 */
[----:B------:R-:W-:Y:S01]  /*7210*/  ULDC.64 UR4, c[0x0][0x640] ;  /* 0x0001900000047ab9 */ /* 0x000fe20000000a00 */
[----:B------:R-:W-:Y:S01]  /*7220*/  USHF.R.U64 UR11, UR10, UR14, UR8 ;  /* 0x0000000e0a0b7299 */ /* 0x000fe20008001208 */
[----:B------:R-:W-:Y:S01]  /*7230*/  ISETP.NE.U32.AND P0, PT, RZ, UR4, PT ;  /* 0x00000004ff007c0c */ /* 0x000fe2000bf05070 */
[----:B------:R-:W-:Y:S02]  /*7240*/  USHF.R.U32.HI UR8, URZ, UR14, UR8 ;  /* 0x0000000e3f087299 */ /* 0x000fe40008011608 */
[----:B------:R-:W-:Y:S01]  /*7250*/  UIADD3 UR9, -UR9, URZ, URZ ;  /* 0x0000003f09097290 */ /* 0x000fe2000fffe13f */
[----:B------:R-:W-:Y:S01]  /*7260*/  ISETP.NE.AND.EX P0, PT, RZ, UR5, PT, P0 ;  /* 0x00000005ff007c0c */ /* 0x000fe2000bf05300 */
[----:B------:R-:W-:Y:S02]  /*7270*/  USHF.R.U64 UR17, UR11, UR15, UR8 ;  /* 0x0000000f0b117299 */ /* 0x000fe40008001208 */
[----:B------:R-:W-:Y:S02]  /*7280*/  UIADD3 UR18, -UR13, URZ, URZ ;  /* 0x0000003f0d127290 */ /* 0x000fe4000fffe13f */
[----:B------:R-:W-:-:S02]  /*7290*/  USHF.R.U32.HI UR15, URZ, UR15, UR8 ;  /* 0x0000000f3f0f7299 */ /* 0x000fc40008011608 */
[----:B------:R-:W-:Y:S01]  /*72a0*/  UIMAD UR19, UR12, UR9, UR7 ;  /* 0x000000090c1372a4 */ /* 0x000fe2000f8e0207 */
[----:B------:R-:W-:-:S05]  /*72b0*/  UMOV UR14, UR17 ;  /* 0x00000011000e7c82 */ /* 0x000fca0008000000 */
[----:B------:R-:W-:Y:S06]  /*72c0*/  @!P0 BRA `(.L_x_164) ;  /* 0x0000000000288947 */ /* 0x000fec0003800000 */
        /* <DEDUP_REMOVED lines=10> */
.L_x_164:
[----:B------:R-:W-:Y:S01]  /*7370*/  UISETP.NE.AND UP0, UPT, UR45, URZ, UPT ;  /* 0x0000003f2d00728c */ /* 0x000fe2000bf05270 */
[----:B------:R-:W-:Y:S01]  /*7380*/  IMAD.MOV.U32 R0, RZ, RZ, 0x1 ;  /* 0x00000001ff007424 */ /* 0x000fe200078e00ff */
[----:B------:R-:W-:Y:S01]  /*7390*/  USHF.R.U64 UR5, UR14, UR20, UR15 ;  /* 0x000000140e057299 */ /* 0x000fe2000800120f */
[----:B------:R-:W-:Y:S01]  /*73a0*/  IMAD.U32 R19, RZ, RZ, UR6 ;  /* 0x00000006ff137e24 */ /* 0x000fe2000f8e00ff */
[----:B------:R-:W-:Y:S02]  /*73b0*/  ULOP3.LUT UR4, UR11, UR47, URZ, 0xc0, !UPT ;  /* 0x0000002f0b047292 */ /* 0x000fe4000f8ec03f */
[----:B------:R-:W-:Y:S02]  /*73c0*/  UIADD3 UR7, -UR5, URZ, URZ ;  /* 0x0000003f05077290 */ /* 0x000fe4000fffe13f */
[----:B------:R-:W-:Y:S02]  /*73d0*/  UIMAD UR4, UR43, UR5, UR4 ;  /* 0x000000052b0472a4 */ /* 0x000fe4000f8e0204 */
[----:B------:R-:W-:-:S02]  /*73e0*/  ULOP3.LUT UR10, UR10, UR42, URZ, 0xc0, !UPT ;  /* 0x0000002a0a0a7292 */ /* 0x000fc4000f8ec03f */
[----:B------:R-:W-:Y:S02]  /*73f0*/  @UP0 UIMAD UR19, UR22, UR18, UR16 ;  /* 0x00000012161302a4 */ /* 0x000fe4000f8e0210 */
[----:B------:R-:W-:Y:S01]  /*7400*/  UIMAD UR5, UR7, UR21, UR17 ;  /* 0x00000015070572a4 */ /* 0x000fe2000f8e0211 */
[----:B------:R-:W-:Y:S02]  /*7410*/  ULDC UR8, c[0x0][0x600] ;  /* 0x0001800000087ab9 */ /* 0x000fe40000000800 */
[----:B------:R-:W-:Y:S01]  /*7420*/  ULDC UR7, c[0x0][0x610] ;  /* 0x0001840000077ab9 */ /* 0x000fe20000000800 */
[----:B------:R-:W-:Y:S02]  /*7430*/  UIMAD UR5, UR5, UR8, UR10 ;  /* 0x00000008050572a4 */ /* 0x000fe4000f8e020a */
[----:B------:R-:W-:-:S04]  /*7440*/  UIMAD UR4, UR4, UR7, UR19 ;  /* 0x00000007040472a4 */ /* 0x000fc8000f8e0213 */
[----:B------:R-:W-:Y:S02]  /*7450*/  USEL UR7, UR5, UR4, !UP0 ;  /* 0x0000000405077287 */ /* 0x000fe4000c000000 */
[----:B------:R-:W-:-:S04]  /*7460*/  USEL UR4, UR4, UR5, !UP0 ;  /* 0x0000000504047287 */ /* 0x000fc8000c000000 */
[----:B------:R-:W-:Y:S02]  /*7470*/  IMAD.U32 R2, RZ, RZ, UR7 ;  /* 0x00000007ff027e24 */ /* 0x000fe4000f8e00ff */
[----:B------:R-:W-:-:S07]  /*7480*/  IMAD.U32 R18, RZ, RZ, UR4 ;  /* 0x00000004ff127e24 */ /* 0x000fce000f8e00ff */
.L_x_162:
[----:B------:R-:W-:Y:S01]  /*7490*/  ULEA UR5, UR38, UR44, 0x1 ;  /* 0x0000002c26057291 */ /* 0x000fe2000f8e083f */
[----:B------:R-:W-:Y:S01]  /*74a0*/  LOP3.LUT P0, RZ, R0, 0xff, RZ, 0xc0, !PT ;  /* 0x000000ff00ff7812 */ /* 0x000fe2000780c0ff */
[----:B------:R-:W-:Y:S01]  /*74b0*/  ULOP3.LUT UR44, UR44, 0x1, URZ, 0xc0, !UPT ;  /* 0x000000012c2c7892 */ /* 0x000fe2000f8ec03f */
[----:B------:R-:W-:Y:S01]  /*74c0*/  LOP3.LUT R100, R100, 0x1, RZ, 0x3c, !PT ;  /* 0x0000000164647812 */ /* 0x000fe200078e3cff */
[----:B------:R-:W-:Y:S02]  /*74d0*/  USHF.R.U32.HI UR4, URZ, 0x1, UR5 ;  /* 0x000000013f047899 */ /* 0x000fe40008011605 */
[----:B------:R-:W-:Y:S02]  /*74e0*/  UISETP.GT.U32.AND UP0, UPT, UR5, 0x1, UPT ;  /* 0x000000010500788c */ /* 0x000fe4000bf04070 */
[----:B------:R-:W-:Y:S02]  /*74f0*/  ULOP3.LUT UR4, UR4, 0x1, URZ, 0xc0, !UPT ;  /* 0x0000000104047892 */ /* 0x000fe4000f8ec03f */
[----:B------:R-:W-:-:S02]  /*7500*/  UISETP.LT.U32.AND UP0, UPT, UR41, 0xff, UP0 ;  /* 0x000000ff2900788c */ /* 0x000fc40008701070 */
[----:B------:R-:W-:Y:S02]  /*7510*/  UISETP.NE.U32.AND UP1, UPT, UR4, 0x1, UPT ;  /* 0x000000010400788c */ /* 0x000fe4000bf25070 */
[----:B------:R-:W-:Y:S02]  /*7520*/  USEL UR5, URZ, 0x1, !UP0 ;  /* 0x000000013f057887 */ /* 0x000fe4000c000000 */
[----:B------:R-:W-:-:S04]  /*7530*/  UISETP.GT.U32.AND UP1, UPT, UR41, 0xfe, !UP1 ;  /* 0x000000fe2900788c */ /* 0x000fc8000cf24070 */
[----:B------:R-:W-:-:S04]  /*7540*/  USEL UR4, URZ, 0x1, !UP1 ;  /* 0x000000013f047887 */ /* 0x000fc8000c800000 */
[----:B------:R-:W-:Y:S01]  /*7550*/  ULOP3.LUT UR48, UR4, UR48, UR5, 0x96, !UPT ;  /* 0x0000003004307292 */ /* 0x000fe2000f8e9605 */
[----:B------:R-:W-:Y:S11]  /*7560*/  @P0 BRA `(.L_x_165) ;  /* 0xffffffa000b00947 */ /* 0x000ff6000383ffff */
[----:B------:R-:W-:Y:S05]  /*7570*/  EXIT ;  /* 0x000000000000794d */ /* 0x000fea0003800000 */
.L_x_16:
[----:B------:R-:W-:-:S08]  /*7580*/  ISETP.NE.AND P0, PT, RZ, UR6, PT ;  /* 0x00000006ff007c0c */ /* 0x000fd0000bf05270 */
[----:B------:R-:W0:-:S00]  /*7590*/  USETMAXREG.DEALLOC.CTAPOOL 0x28 ;  /* 0x00000028000079c8 */ /* 0x000e0000080e0500 */
[----:B------:R-:W-:Y:S05]  /*75a0*/  @P0 EXIT ;  /* 0x000000000000094d */ /* 0x000fea0003800000 */
[----:B0-----:R-:W-:Y:S01]  /*75b0*/  LOP3.LUT P0, RZ, R0, 0xff, RZ, 0xc0, !PT ;  /* 0x000000ff00ff7812 */ /* 0x001fe2000780c0ff */
[----:B------:R-:W-:Y:S02]  /*75c0*/  IMAD.MOV.U32 R0, RZ, RZ, 0x1 ;  /* 0x00000001ff007424 */ /* 0x000fe400078e00ff */
[----:B------:R-:W-:-:S10]  /*75d0*/  IMAD.MOV.U32 R8, RZ, RZ, RZ ;  /* 0x000000ffff087224 */ /* 0x000fd400078e00ff */
[----:B------:R-:W-:Y:S05]  /*75e0*/  @!P0 BRA `(.L_x_166) ;  /* 0x0000000c00b88947 */ /* 0x000fea0003800000 */
[----:B------:R-:W0:Y:S01]  /*75f0*/  S2R R9, SR_CgaCtaId ;  /* 0x0000000000097919 */ /* 0x000e220000008800 */
[----:B------:R-:W-:Y:S01]  /*7600*/  LOP3.LUT P0, RZ, R3, 0x1f, RZ, 0xc0, !PT ;  /* 0x0000001f03ff7812 */ /* 0x000fe2000780c0ff */
[----:B------:R-:W-:Y:S01]  /*7610*/  ULDC UR21, c[0x0][0x658] ;  /* 0x0001960000157ab9 */ /* 0x000fe20000000800 */
[----:B------:R-:W-:Y:S01]  /*7620*/  UMOV UR4, 0xffffffff ;  /* 0xffffffff00047882 */ /* 0x000fe20000000000 */
[----:B------:R-:W-:Y:S01]  /*7630*/  BSSY B0, `(.L_x_166) ;  /* 0x00000e9000007945 */ /* 0x000fe20003800000 */
[----:B------:R-:W-:Y:S01]  /*7640*/  USHF.L.U32 UR4, UR4, UR21, URZ ;  /* 0x0000001504047299 */ /* 0x000fe2000800063f */
[C---:B------:R-:W-:Y:S01]  /*7650*/  ISETP.NE.AND P3, PT, R4.reuse, RZ, PT ;  /* 0x000000ff0400720c */ /* 0x040fe20003f65270 */
[----:B------:R-:W-:Y:S01]  /*7660*/  IMAD.MOV.U32 R10, RZ, RZ, 0x1 ;  /* 0x00000001ff0a7424 */ /* 0x000fe200078e00ff */
[----:B------:R-:W-:Y:S01]  /*7670*/  ISETP.NE.OR P0, PT, R4, RZ, !P0 ;  /* 0x000000ff0400720c */ /* 0x000fe20004705670 */
[----:B------:R-:W-:Y:S01]  /*7680*/  IMAD.MOV.U32 R0, RZ, RZ, 0x1 ;  /* 0x00000001ff007424 */ /* 0x000fe200078e00ff */
[----:B------:R-:W-:Y:S01]  /*7690*/  ULDC UR13, c[0x0][0x600] ;  /* 0x00018000000d7ab9 */ /* 0x000fe20000000800 */
[----:B------:R-:W-:Y:S01]  /*76a0*/  IMAD.MOV.U32 R8, RZ, RZ, RZ ;  /* 0x000000ffff087224 */ /* 0x000fe200078e00ff */
[----:B------:R-:W-:Y:S01]  /*76b0*/  UMOV UR5, 0x1 ;  /* 0x0000000100057882 */ /* 0x000fe20000000000 */
[----:B------:R-:W-:-:S02]  /*76c0*/  UIADD3 UR29, UR38, 0x1, URZ ;  /* 0x00000001261d7890 */ /* 0x000fc4000fffe03f */
[----:B------:R-:W-:Y:S02]  /*76d0*/  ULOP3.LUT UR30, UR39, 0x2, URZ, 0xfc, !UPT ;  /* 0x00000002271e7892 */ /* 0x000fe4000f8efc3f */
[----:B------:R-:W-:Y:S02]  /*76e0*/  UIADD3 UR13, UR13, -0x1, URZ ;  /* 0xffffffff0d0d7890 */ /* 0x000fe4000fffe03f */
[----:B------:R-:W-:Y:S02]  /*76f0*/  USHF.L.U32 UR21, UR5, UR21, URZ ;  /* 0x0000001505157299 */ /* 0x000fe4000800063f */
[----:B------:R-:W-:Y:S01]  /*7700*/  ULOP3.LUT UR22, URZ, UR4, URZ, 0x33, !UPT ;  /* 0x000000043f167292 */ /* 0x000fe2000f8e333f */
[----:B------:R-:W-:Y:S01]  /*7710*/  ULDC.64 UR14, c[0x0][0x198] ;  /* 0x00006600000e7ab9 */ /* 0x000fe20000000a00 */
[C---:B0-----:R-:W-:Y:S02]  /*7720*/  IMAD.SHL.U32 R11, R9.reuse, 0x40, RZ ;  /* 0x00000040090b7824 */ /* 0x041fe400078e00ff */
[----:B------:R-:W-:-:S03]  /*7730*/  IMAD.SHL.U32 R9, R9, 0x800, RZ ;  /* 0x0000080009097824 */ /* 0x000fc600078e00ff */
[----:B------:R-:W-:Y:S02]  /*7740*/  LOP3.LUT R11, R11, 0x40, RZ, 0xc0, !PT ;  /* 0x000000400b0b7812 */ /* 0x000fe400078ec0ff */
[----:B------:R-:W-:-:S07]  /*7750*/  LOP3.LUT R9, R9, 0x800, RZ, 0xc0, !PT ;  /* 0x0000080009097812 */ /* 0x000fce00078ec0ff */
.L_x_178:
[----:B------:R-:W-:-:S03]  /*7760*/  UMOV UR4, 0xffffffff ;  /* 0xffffffff00047882 */ /* 0x000fc60000000000 */
[----:B------:R-:W-:Y:S05]  /*7770*/  BRA.DIV UR4, `(.L_x_167) ;  /* 0x0000001204247947 */ /* 0x000fea000b800000 */
[----:B------:R-:W-:-:S13]  /*7780*/  ELECT P6, URZ, PT ;  /* 0x00000000003f782f */ /* 0x000fda00038c0000 */
.L_x_189:
[----:B------:R-:W0:Y:S01]  /*7790*/  LDC R3, c[0x0][0x28c] ;  /* 0x0000a300ff037b82 */ /* 0x000e220000000800 */
[----:B------:R-:W-:Y:S01]  /*77a0*/  BSSY B1, `(.L_x_168) ;  /* 0x000005c000017945 */ /* 0x000fe20003800000 */
[----:B0-----:R-:W-:-:S13]  /*77b0*/  ISETP.LT.OR P6, PT, R3, 0x1, !P6 ;  /* 0x000000010300780c */ /* 0x001fda00077c1670 */
[----:B------:R-:W-:Y:S05]  /*77c0*/  @P6 BRA `(.L_x_169) ;  /* 0x0000000400646947 */ /* 0x000fea0003800000 */
[----:B------:R-:W-:Y:S02]  /*77d0*/  IMAD R6, R2, 0x80, R11 ;  /* 0x0000008002067824 */ /* 0x000fe400078e020b */
[----:B------:R-:W-:Y:S02]  /*77e0*/  IMAD.SHL.U32 R18, R18, 0x40, RZ ;  /* 0x0000004012127824 */ /* 0x000fe400078e00ff */
[----:B------:R-:W-:Y:S02]  /*77f0*/  IMAD.MOV.U32 R13, RZ, RZ, RZ ;  /* 0x000000ffff0d7224 */ /* 0x000fe400078e00ff */
[----:B------:R-:W-:Y:S02]  /*7800*/  IMAD.U32 R14, RZ, RZ, UR29 ;  /* 0x0000001dff0e7e24 */ /* 0x000fe4000f8e00ff */
[----:B------:R-:W-:Y:S02]  /*7810*/  IMAD.MOV.U32 R2, RZ, RZ, R0 ;  /* 0x000000ffff027224 */ /* 0x000fe400078e0000 */
[----:B------:R-:W-:-:S07]  /*7820*/  IMAD.MOV.U32 R4, RZ, RZ, R8 ;  /* 0x000000ffff047224 */ /* 0x000fce00078e0008 */
.L_x_173:
[----:B------:R-:W0:Y:S01]  /*7830*/  S2R R12, SR_CgaCtaId ;  /* 0x00000000000c7919 */ /* 0x000e220000008800 */
[----:B------:R-:W-:Y:S01]  /*7840*/  MOV R3, 0x400 ;  /* 0x0000040000037802 */ /* 0x000fe20000000f00 */
[----:B------:R-:W1:Y:S03]  /*7850*/  @!P3 LDC R5, c[0x0][0x500] ;  /* 0x00014000ff05bb82 */ /* 0x000e660000000800 */
[----:B0-----:R-:W-:Y:S02]  /*7860*/  LEA R7, R12, R3, 0x18 ;  /* 0x000000030c077211 */ /* 0x001fe400078ec0ff */
[----:B------:R-:W-:-:S03]  /*7870*/  SHF.L.U32 R3, R2, 0x1f, RZ ;  /* 0x0000001f02037819 */ /* 0x000fc600000006ff */
[----:B------:R-:W-:-:S04]  /*7880*/  IMAD R12, R4, 0x8, R7 ;  /* 0x00000008040c7824 */ /* 0x000fc800078e0207 */
[----:B------:R-:W0:Y:S02]  /*7890*/  SYNCS.PHASECHK.TRANS64.TRYWAIT P1, [R12+URZ+0x10], R3 ;  /* 0x000010030c0075a7 */ /* 0x000e24000802017f */
[----:B01----:R-:W-:Y:S05]  /*78a0*/  @!P1 BRA `(.L_x_170) ;  /* 0x0000000c00f89947 */ /* 0x003fea0003800000 */
.L_x_190:
[----:B------:R-:W-:Y:S01]  /*78b0*/  UPRMT UR4, UR30, 0x9910, URZ ;  /* 0x000099101e047896 */ /* 0x000fe2000800003f */
[----:B------:R1:W-:Y:S03]  /*78c0*/  @!P3 SYNCS.ARRIVE.TRANS64 RZ, [R12+URZ], R5 ;  /* 0x000000050cffb9a7 */ /* 0x0003e6000800003f */
[----:B------:R-:W-:-:S06]  /*78d0*/  UISETP.NE.AND UP0, UPT, UR4, 0x2, UPT ;  /* 0x000000020400788c */ /* 0x000fcc000bf05270 */
[----:B------:R-:W-:-:S13]  /*78e0*/  PLOP3.LUT P1, PT, PT, PT, UP0, 0x80, 0x0 ;  /* 0x000000000000781c */ /* 0x000fda0003f2f008 */
[----:B-1----:R-:W-:Y:S05]  /*78f0*/  @P1 BRA `(.L_x_171) ;  /* 0x0000000000041947 */ /* 0x002fea0003800000 */
[----:B------:R-:W-:Y:S01]  /*7900*/  BPT.TRAP 0x1 ;  /* 0x000000040000795c */ /* 0x000fe20000300000 */
.L_x_171:
[----:B------:R-:W-:Y:S05]  /*7910*/  @P0 BRA `(.L_x_172) ;  /* 0x0000000000040947 */ /* 0x000fea0003800000 */
[----:B------:R-:W-:Y:S01]  /*7920*/  BPT.TRAP 0x1 ;  /* 0x000000040000795c */ /* 0x000fe20000300000 */
.L_x_172:
[C---:B------:R-:W-:Y:S01]  /*7930*/  IMAD R5, R4.reuse, 0x8000, R7 ;  /* 0x0000800004057824 */ /* 0x040fe200078e0207 */
[----:B------:R-:W-:Y:S01]  /*7940*/  R2UR UR10, R13 ;  /* 0x000000000d0a72ca */ /* 0x000fe200000e0000 */
[----:B0-----:R-:W-:Y:S01]  /*7950*/  IMAD R3, R4, 0x4000, R9 ;  /* 0x0000400004037824 */ /* 0x001fe200078e0209 */
[----:B------:R-:W-:Y:S01]  /*7960*/  R2UR UR9, R12 ;  /* 0x000000000c0972ca */ /* 0x000fe200000e0000 */
[----:B------:R-:W-:Y:S01]  /*7970*/  UIADD3 UR46, UP0, UR14, 0xf0, URZ ;  /* 0x000000f00e2e7890 */ /* 0x000fe2000ff1e03f */
[----:B------:R-:W-:Y:S01]  /*7980*/  R2UR UR40, R5 ;  /* 0x00000000052872ca */ /* 0x000fe200000e0000 */
[----:B------:R-:W-:Y:S01]  /*7990*/  IMAD R3, R3, 0x4, R7 ;  /* 0x0000000403037824 */ /* 0x000fe200078e0207 */
[----:B------:R-:W-:Y:S01]  /*79a0*/  R2UR UR11, R18 ;  /* 0x00000000120b72ca */ /* 0x000fe200000e0000 */
[----:B------:R-:W-:Y:S01]  /*79b0*/  UIADD3.X UR47, URZ, UR15, URZ, UP0, !UPT ;  /* 0x0000000f3f2f7290 */ /* 0x000fe200087fe43f */
[----:B------:R-:W-:Y:S01]  /*79c0*/  R2UR UR12, R19 ;  /* 0x00000000130c72ca */ /* 0x000fe200000e0000 */
[----:B------:R-:W-:Y:S01]  /*79d0*/  VIADD R14, R14, 0xffffffff ;  /* 0xffffffff0e0e7836 */ /* 0x000fe20000000000 */
[----:B------:R-:W-:Y:S01]  /*79e0*/  R2UR UR18, R3 ;  /* 0x00000000031272ca */ /* 0x000fe200000e0000 */
[----:B------:R-:W-:Y:S01]  /*79f0*/  UIADD3 UR6, UP1, UR14, 0x1f0, URZ ;  /* 0x000001f00e067890 */ /* 0x000fe2000ff3e03f */
[----:B------:R-:W-:Y:S01]  /*7a00*/  R2UR UR35, R6 ;  /* 0x00000000062372ca */ /* 0x000fe200000e0000 */
[----:B------:R-:W-:Y:S01]  /*7a10*/  UIADD3 UR58, UR10, 0x20, URZ ;  /* 0x000000200a3a7890 */ /* 0x000fe2000fffe03f */
[----:B------:R-:W-:Y:S01]  /*7a20*/  ISETP.GT.AND P2, PT, R14, 0x1, PT ;  /* 0x000000010e00780c */ /* 0x000fe20003f44270 */
[----:B------:R-:W-:Y:S01]  /*7a30*/  UIADD3 UR50, UR10, 0x40, URZ ;  /* 0x000000400a327890 */ /* 0x000fe2000fffe03f */
[----:B------:R-:W-:Y:S01]  /*7a40*/  VIADD R4, R4, 0x1 ;  /* 0x0000000104047836 */ /* 0x000fe20000000000 */
[----:B------:R-:W-:Y:S01]  /*7a50*/  UIADD3 UR8, UR40, 0x100, URZ ;  /* 0x0000010028087890 */ /* 0x000fe2000fffe03f */
[----:B------:R-:W-:Y:S01]  /*7a60*/  VIADD R13, R13, 0x80 ;  /* 0x000000800d0d7836 */ /* 0x000fe20000000000 */
[----:B------:R-:W-:-:S02]  /*7a70*/  UIADD3 UR56, UR40, 0x2100, URZ ;  /* 0x0000210028387890 */ /* 0x000fc4000fffe03f */
[----:B------:R-:W-:Y:S01]  /*7a80*/  UIADD3 UR48, UR40, 0x4100, URZ ;  /* 0x0000410028307890 */ /* 0x000fe2000fffe03f */
[----:B------:R-:W-:Y:S01]  /*7a90*/  ISETP.NE.AND P1, PT, R4, 0x2, PT ;  /* 0x000000020400780c */ /* 0x000fe20003f25270 */
[----:B------:R-:W-:Y:S02]  /*7aa0*/  UIADD3 UR42, UR10, 0x60, URZ ;  /* 0x000000600a2a7890 */ /* 0x000fe4000fffe03f */
[----:B------:R-:W-:Y:S01]  /*7ab0*/  UIADD3 UR40, UR40, 0x6100, URZ ;  /* 0x0000610028287890 */ /* 0x000fe2000fffe03f */
[----:B------:R-:W-:Y:S01]  /*7ac0*/  SEL R3, RZ, 0x1, P1 ;  /* 0x00000001ff037807 */ /* 0x000fe20000800000 */
[----:B------:R-:W-:Y:S01]  /*7ad0*/  UMOV UR4, 0x0 ;  /* 0x0000000000047882 */ /* 0x000fe20000000000 */
[----:B------:R-:W-:Y:S01]  /*7ae0*/  UMOV UR5, 0x10000000 ;  /* 0x1000000000057882 */ /* 0x000fe20000000000 */
[----:B------:R-:W-:Y:S01]  /*7af0*/  UIADD3.X UR7, URZ, UR15, URZ, UP1, !UPT ;  /* 0x0000000f3f077290 */ /* 0x000fe20008ffe43f */
[----:B------:R0:W-:Y:S01]  /*7b00*/  UTMALDG.3D [UR8], [UR46], desc[UR4] ;  /* 0x000004082e0075b4 */ /* 0x0001e20008011000 */
[----:B------:R-:W-:Y:S01]  /*7b10*/  UIADD3 UR32, UR18, 0x10100, URZ ;  /* 0x0001010012207890 */ /* 0x000fe2000fffe03f */
[----:B------:R-:W-:Y:S01]  /*7b20*/  LOP3.LUT R2, R2, R3, RZ, 0x3c, !PT ;  /* 0x0000000302027212 */ /* 0x000fe200078e3cff */
[----:B------:R-:W-:Y:S01]  /*7b30*/  UIADD3 UR24, UR18, 0x14100, URZ ;  /* 0x0001410012187890 */ /* 0x000fe2000fffe03f */
[----:B------:R-:W-:Y:S01]  /*7b40*/  SEL R4, R4, RZ, P1 ;  /* 0x000000ff04047207 */ /* 0x000fe20000800000 */
[----:B------:R-:W-:Y:S01]  /*7b50*/  UIADD3 UR16, UR18, 0x18100, URZ ;  /* 0x0001810012107890 */ /* 0x000fe2000fffe03f */
[----:B------:R-:W-:Y:S01]  /*7b60*/  UMOV UR57, UR9 ;  /* 0x0000000900397c82 */ /* 0x000fe20008000000 */
        /* <DEDUP_REMOVED lines=8> */
[----:B------:R1:W-:Y:S01]  /*7bf0*/  UTMALDG.3D [UR56], [UR46], desc[UR4] ;  /* 0x000004382e0075b4 */ /* 0x0003e20008011000 */
[----:B------:R-:W-:Y:S01]  /*7c00*/  UMOV UR23, 0x30000 ;  /* 0x0003000000177882 */ /* 0x000fe20000000000 */
[----:B------:R-:W-:Y:S01]  /*7c10*/  UMOV UR33, UR9 ;  /* 0x0000000900217c82 */ /* 0x000fe20008000000 */
[----:B------:R-:W-:Y:S01]  /*7c20*/  UMOV UR34, UR10 ;  /* 0x0000000a00227c82 */ /* 0x000fe20008000000 */
[----:B------:R-:W-:Y:S01]  /*7c30*/  UMOV UR36, UR12 ;  /* 0x0000000c00247c82 */ /* 0x000fe20008000000 */
[----:B------:R-:W-:Y:S01]  /*7c40*/  UMOV UR25, UR9 ;  /* 0x0000000900197c82 */ /* 0x000fe20008000000 */
[----:B------:R-:W-:Y:S01]  /*7c50*/  UMOV UR27, UR35 ;  /* 0x00000023001b7c82 */ /* 0x000fe20008000000 */
[----:B------:R-:W-:Y:S01]  /*7c60*/  UMOV UR28, UR12 ;  /* 0x0000000c001c7c82 */ /* 0x000fe20008000000 */
[----:B0-----:R-:W-:Y:S01]  /*7c70*/  UIADD3 UR8, UR18, 0x1c100, URZ ;  /* 0x0001c10012087890 */ /* 0x001fe2000fffe03f */
[----:B------:R1:W-:Y:S01]  /*7c80*/  UTMALDG.3D [UR48], [UR46], desc[UR4] ;  /* 0x000004302e0075b4 */ /* 0x0003e20008011000 */
        /* <DEDUP_REMOVED lines=8> */
[----:B------:R1:W-:Y:S01]  /*7d10*/  UTMALDG.3D.MULTICAST [UR32], [UR6], UR23, desc[UR4] ;  /* 0x00000420060073b4 */ /* 0x0003e20008011817 */
[----:B------:R1:W-:Y:S01]  /*7d20*/  UTMALDG.3D.MULTICAST [UR24], [UR6], UR23, desc[UR4] ;  /* 0x00000418060073b4 */ /* 0x0003e20008011817 */
[----:B------:R1:W-:Y:S01]  /*7d30*/  UTMALDG.3D.MULTICAST [UR16], [UR6], UR23, desc[UR4] ;  /* 0x00000410060073b4 */ /* 0x0003e20008011817 */
[----:B------:R1:W-:Y:S02]  /*7d40*/  UTMALDG.3D.MULTICAST [UR8], [UR6], UR23, desc[UR4] ;  /* 0x00000408060073b4 */ /* 0x0003e40008011817 */
[----:B-1----:R-:W-:Y:S05]  /*7d50*/  @P2 BRA `(.L_x_173) ;  /* 0xfffffff800b42947 */ /* 0x002fea000383ffff */
.L_x_169:
[----:B------:R-:W-:Y:S05]  /*7d60*/  BSYNC B1 ;  /* 0x0000000000017941 */ /* 0x000fea0003800000 */
.L_x_168:
[----:B------:R-:W-:Y:S01]  /*7d70*/  LOP3.LUT P4, RZ, R10, 0xff, RZ, 0xc0, !PT ;  /* 0x000000ff0aff7812 */ /* 0x000fe2000788c0ff */
[----:B------:R-:W-:Y:S01]  /*7d80*/  VIADD R8, R8, UR38 ;  /* 0x0000002608087c36 */ /* 0x000fe20008000000 */
[----:B------:R-:W-:Y:S01]  /*7d90*/  ULDC.64 UR4, c[0x0][0x650] ;  /* 0x0001940000047ab9 */ /* 0x000fe20000000a00 */
[----:B------:R-:W-:Y:S01]  /*7da0*/  BSSY B1, `(.L_x_174) ;  /* 0x000006f000017945 */ /* 0x000fe20003800000 */
[----:B------:R-:W-:Y:S01]  /*7db0*/  IMAD.MOV.U32 R18, RZ, RZ, -0x1 ;  /* 0xffffffffff127424 */ /* 0x000fe200078e00ff */
[----:B------:R-:W-:Y:S01]  /*7dc0*/  PRMT R10, RZ, 0x7610, R10 ;  /* 0x00007610ff0a7816 */ /* 0x000fe2000000000a */
[----:B------:R-:W-:Y:S01]  /*7dd0*/  IMAD.MOV.U32 R19, RZ, RZ, -0x1 ;  /* 0xffffffffff137424 */ /* 0x000fe200078e00ff */
[C---:B------:R-:W-:Y:S02]  /*7de0*/  ISETP.GT.U32.AND P1, PT, R8.reuse, 0x1, PT ;  /* 0x000000010800780c */ /* 0x040fe40003f24070 */
[----:B------:R-:W-:Y:S02]  /*7df0*/  SHF.R.U32.HI R2, RZ, 0x1, R8 ;  /* 0x00000001ff027819 */ /* 0x000fe40000011608 */
[----:B------:R-:W-:-:S02]  /*7e00*/  LOP3.LUT R8, R8, 0x1, RZ, 0xc0, !PT ;  /* 0x0000000108087812 */ /* 0x000fc400078ec0ff */
[----:B------:R-:W0:Y:S01]  /*7e10*/  @P4 S2R R4, SR_CgaCtaId ;  /* 0x0000000000044919 */ /* 0x000e220000008800 */
[----:B------:R-:W-:Y:S02]  /*7e20*/  @P4 MOV R3, 0x400 ;  /* 0x0000040000034802 */ /* 0x000fe40000000f00 */
[----:B------:R-:W-:-:S04]  /*7e30*/  LOP3.LUT R2, R2, 0x1, RZ, 0xc0, !PT ;  /* 0x0000000102027812 */ /* 0x000fc800078ec0ff */
[----:B------:R-:W-:Y:S02]  /*7e40*/  ISETP.NE.U32.AND P2, PT, R2, 0x1, PT ;  /* 0x000000010200780c */ /* 0x000fe40003f45070 */
[----:B0-----:R-:W-:Y:S01]  /*7e50*/  @P4 LEA R3, R4, R3, 0x18 ;  /* 0x0000000304034211 */ /* 0x001fe200078ec0ff */
[----:B------:R-:W-:-:S03]  /*7e60*/  IMAD.U32 R4, RZ, RZ, UR38 ;  /* 0x00000026ff047e24 */ /* 0x000fc6000f8e00ff */
[----:B------:R0:W-:Y:S01]  /*7e70*/  @P4 SYNCS.ARRIVE.TRANS64.A1T0 RZ, [R3+URZ+0x58], RZ ;  /* 0x000058ff03ff49a7 */ /* 0x0001e2000810003f */
[----:B------:R-:W-:Y:S02]  /*7e80*/  IADD3 R16, P4, R16, UR54, RZ ;  /* 0x0000003610107c10 */ /* 0x000fe4000ff9e0ff */
[----:B------:R-:W-:Y:S02]  /*7e90*/  ISETP.LT.U32.AND P1, PT, R4, 0x2, P1 ;  /* 0x000000020400780c */ /* 0x000fe40000f21070 */
[----:B------:R-:W-:Y:S02]  /*7ea0*/  IADD3.X R17, R17, UR37, RZ, P4, !PT ;  /* 0x0000002511117c10 */ /* 0x000fe4000a7fe4ff */
[----:B------:R-:W-:Y:S02]  /*7eb0*/  ISETP.GE.U32.AND P4, PT, R16, UR4, PT ;  /* 0x0000000410007c0c */ /* 0x000fe4000bf86070 */
[----:B0-----:R-:W-:Y:S02]  /*7ec0*/  SEL R3, RZ, 0x1, !P1 ;  /* 0x00000001ff037807 */ /* 0x001fe40004800000 */
[----:B------:R-:W-:-:S02]  /*7ed0*/  ISETP.GE.U32.AND.EX P1, PT, R17, UR5, PT, P4 ;  /* 0x0000000511007c0c */ /* 0x000fc4000bf26140 */
[----:B------:R-:W-:-:S04]  /*7ee0*/  ISETP.GT.U32.AND P2, PT, R4, 0x1, !P2 ;  /* 0x000000010400780c */ /* 0x000fc80005744070 */
[----:B------:R-:W-:-:S04]  /*7ef0*/  SEL R2, RZ, 0x1, !P2 ;  /* 0x00000001ff027807 */ /* 0x000fc80005000000 */
[--C-:B------:R-:W-:Y:S01]  /*7f00*/  LOP3.LUT R0, R2, R0, R3.reuse, 0x96, !PT ;  /* 0x0000000002007212 */ /* 0x100fe200078e9603 */
[----:B------:R-:W-:Y:S01]  /*7f10*/  IMAD.MOV.U32 R2, RZ, RZ, -0x1 ;  /* 0xffffffffff027424 */ /* 0x000fe200078e00ff */
[----:B------:R-:W-:Y:S01]  /*7f20*/  PRMT R3, RZ, 0x7610, R3 ;  /* 0x00007610ff037816 */ /* 0x000fe20000000003 */
[----:B------:R-:W-:Y:S06]  /*7f30*/  @P1 BRA `(.L_x_175) ;  /* 0x0000000400541947 */ /* 0x000fec0003800000 */
[----:B------:R-:W0:Y:S01]  /*7f40*/  S2UR UR4, SR_CTAID.X ;  /* 0x00000000000479c3 */ /* 0x000e220000002500 */
[----:B------:R-:W-:Y:S01]  /*7f50*/  ULDC.64 UR6, c[0x0][0x628] ;  /* 0x00018a0000067ab9 */ /* 0x000fe20000000a00 */
[----:B------:R-:W-:Y:S01]  /*7f60*/  ULDC UR5, c[0x0][0x150] ;  /* 0x0000540000057ab9 */ /* 0x000fe20000000800 */
[----:B------:R-:W-:Y:S01]  /*7f70*/  ISETP.NE.U32.AND P1, PT, RZ, UR6, PT ;  /* 0x00000006ff007c0c */ /* 0x000fe2000bf25070 */
[----:B------:R-:W-:Y:S01]  /*7f80*/  ULDC UR8, c[0x0][0x630] ;  /* 0x00018c0000087ab9 */ /* 0x000fe20000000800 */
[----:B------:R-:W-:Y:S01]  /*7f90*/  ULDC UR10, c[0x0][0x154] ;  /* 0x00005500000a7ab9 */ /* 0x000fe20000000800 */
[----:B------:R-:W-:Y:S01]  /*7fa0*/  IMAD.MOV.U32 R2, RZ, RZ, R16 ;  /* 0x000000ffff027224 */ /* 0x000fe200078e0010 */
[----:B------:R-:W-:Y:S01]  /*7fb0*/  ISETP.NE.AND.EX P1, PT, RZ, UR7, PT, P1 ;  /* 0x00000007ff007c0c */ /* 0x000fe2000bf25310 */
[----:B------:R-:W1:Y:S01]  /*7fc0*/  S2UR UR9, SR_CTAID.Y ;  /* 0x00000000000979c3 */ /* 0x000e620000002600 */
[----:B0-----:R-:W-:-:S05]  /*7fd0*/  I2FP.F32.U32 R3, UR4 ;  /* 0x0000000400037c45 */ /* 0x001fca0008201000 */
[----:B------:R-:W-:Y:S01]  /*7fe0*/  FMUL R12, R3, UR5 ;  /* 0x00000005030c7c20 */ /* 0x000fe20008400000 */
[----:B------:R-:W-:-:S05]  /*7ff0*/  IMAD.MOV.U32 R3, RZ, RZ, R17 ;  /* 0x000000ffff037224 */ /* 0x000fca00078e0011 */
[----:B------:R-:W-:Y:S05]  /*8000*/  @!P1 BRA `(.L_x_176) ;  /* 0x0000000000289947 */ /* 0x000fea0003800000 */
[----:B------:R-:W-:Y:S02]  /*8010*/  ULDC UR5, c[0x0][0x634] ;  /* 0x00018d0000057ab9 */ /* 0x000fe40000000800 */
[----:B------:R-:W-:-:S05]  /*8020*/  IADD3 R7, P1, R16, UR5, RZ ;  /* 0x0000000510077c10 */ /* 0x000fca000ff3e0ff */
[----:B------:R-:W-:-:S04]  /*8030*/  IMAD.X R13, RZ, RZ, R17, P1 ;  /* 0x000000ffff0d7224 */ /* 0x000fc800008e0611 */
[----:B------:R-:W-:-:S04]  /*8040*/  IMAD.WIDE.U32 R4, R13, UR6, RZ ;  /* 0x000000060d047c25 */ /* 0x000fc8000f8e00ff */
[----:B------:R-:W-:-:S04]  /*8050*/  IMAD.WIDE.U32 R4, P1, R7, UR7, R4 ;  /* 0x0000000707047c25 */ /* 0x000fc8000f820004 */
[----:B------:R-:W-:-:S04]  /*8060*/  IMAD.WIDE.U32 R6, R7, UR6, RZ ;  /* 0x0000000607067c25 */ /* 0x000fc8000f8e00ff */
[----:B------:R-:W-:Y:S01]  /*8070*/  IMAD.X R3, RZ, RZ, RZ, P1 ;  /* 0x000000ffff037224 */ /* 0x000fe200008e06ff */
[----:B------:R-:W-:Y:S01]  /*8080*/  IADD3 RZ, P1, R7, R4, RZ ;  /* 0x0000000407ff7210 */ /* 0x000fe20007f3e0ff */
[----:B------:R-:W-:-:S04]  /*8090*/  IMAD.MOV.U32 R2, RZ, RZ, R5 ;  /* 0x000000ffff027224 */ /* 0x000fc800078e0005 */
[----:B------:R-:W-:-:S08]  /*80a0*/  IMAD.WIDE.U32.X R2, R13, UR7, R2, P1 ;  /* 0x000000070d027c25 */ /* 0x000fd000088e0402 */
.L_x_176:
[--C-:B------:R-:W-:Y:S01]  /*80b0*/  SHF.R.U64 R19, R2, UR8, R3.reuse ;  /* 0x0000000802137c19 */ /* 0x100fe20008001203 */
[----:B------:R-:W0:Y:S01]  /*80c0*/  F2I.U32.TRUNC.NTZ R12, R12 ;  /* 0x0000000c000c7305 */ /* 0x000e22000020f000 */
[----:B------:R-:W-:Y:S01]  /*80d0*/  SHF.R.U32.HI R2, RZ, UR8, R3 ;  /* 0x00000008ff027c19 */ /* 0x000fe20008011603 */
[----:B------:R-:W-:Y:S01]  /*80e0*/  ULDC.64 UR6, c[0x0][0x620] ;  /* 0x0001880000067ab9 */ /* 0x000fe20000000a00 */
[----:B------:R-:W-:Y:S01]  /*80f0*/  IADD3 R5, P1, RZ, -R19, RZ ;  /* 0x80000013ff057210 */ /* 0x000fe20007f3e0ff */
[----:B------:R-:W-:Y:S01]  /*8100*/  ULDC UR8, c[0x0][0x658] ;  /* 0x0001960000087ab9 */ /* 0x000fe20000000800 */
[----:B-1----:R-:W-:Y:S01]  /*8110*/  I2FP.F32.U32 R4, UR9 ;  /* 0x0000000900047c45 */ /* 0x002fe20008201000 */
[----:B------:R-:W-:Y:S02]  /*8120*/  ULDC UR12, c[0x0][0x648] ;  /* 0x00019200000c7ab9 */ /* 0x000fe40000000800 */
[----:B------:R-:W-:Y:S02]  /*8130*/  IMAD.X R2, RZ, RZ, ~R2, P1 ;  /* 0x000000ffff027224 */ /* 0x000fe400008e0e02 */
[----:B------:R-:W-:Y:S01]  /*8140*/  FMUL R6, R4, UR10 ;  /* 0x0000000a04067c20 */ /* 0x000fe20008400000 */
[----:B------:R-:W-:Y:S01]  /*8150*/  ULDC.64 UR10, c[0x0][0x640] ;  /* 0x00019000000a7ab9 */ /* 0x000fe20000000a00 */
[----:B------:R-:W-:Y:S01]  /*8160*/  IMAD R4, R2, UR6, RZ ;  /* 0x0000000602047c24 */ /* 0x000fe2000f8e02ff */
[----:B------:R-:W-:Y:S01]  /*8170*/  ISETP.NE.U32.AND P1, PT, RZ, UR10, PT ;  /* 0x0000000aff007c0c */ /* 0x000fe2000bf25070 */
[C---:B------:R-:W-:Y:S01]  /*8180*/  IMAD.WIDE.U32 R2, R5.reuse, UR6, R16 ;  /* 0x0000000605027c25 */ /* 0x040fe2000f8e0010 */
[----:B0-----:R-:W-:Y:S01]  /*8190*/  R2UR UR5, R12 ;  /* 0x000000000c0572ca */ /* 0x001fe200000e0000 */
[----:B------:R-:W0:Y:S01]  /*81a0*/  F2I.U32.TRUNC.NTZ R6, R6 ;  /* 0x0000000600067305 */ /* 0x000e22000020f000 */
[----:B------:R-:W1:Y:S01]  /*81b0*/  LDC R12, c[0x0][0x610] ;  /* 0x00018400ff0c7b82 */ /* 0x000e620000000800 */
[----:B------:R-:W-:Y:S01]  /*81c0*/  IMAD R5, R5, UR7, R4 ;  /* 0x0000000705057c24 */ /* 0x000fe2000f8e0204 */
[----:B------:R-:W-:Y:S01]  /*81d0*/  ULDC UR6, c[0x0][0x618] ;  /* 0x0001860000067ab9 */ /* 0x000fe20000000800 */
[----:B------:R-:W-:-:S02]  /*81e0*/  ISETP.NE.AND.EX P1, PT, RZ, UR11, PT, P1 ;  /* 0x0000000bff007c0c */ /* 0x000fc4000bf25310 */
[----:B------:R-:W-:-:S05]  /*81f0*/  IMAD.IADD R3, R3, 0x1, R5 ;  /* 0x0000000103037824 */ /* 0x000fca00078e0205 */
[--C-:B------:R-:W-:Y:S02]  /*8200*/  SHF.R.U64 R14, R2, UR6, R3.reuse ;  /* 0x00000006020e7c19 */ /* 0x100fe40008001203 */
[----:B------:R-:W-:Y:S01]  /*8210*/  SHF.R.U32.HI R3, RZ, UR6, R3 ;  /* 0x00000006ff037c19 */ /* 0x000fe20008011603 */
[----:B------:R-:W-:Y:S01]  /*8220*/  ULDC UR6, c[0x0][0x608] ;  /* 0x0001820000067ab9 */ /* 0x000fe20000000800 */
[----:B0-----:R-:W-:Y:S02]  /*8230*/  R2UR UR7, R6 ;  /* 0x00000000060772ca */ /* 0x001fe400000e0000 */
[--C-:B------:R-:W-:Y:S02]  /*8240*/  SHF.R.U64 R15, R14, UR6, R3.reuse ;  /* 0x000000060e0f7c19 */ /* 0x100fe40008001203 */
[----:B------:R-:W-:Y:S01]  /*8250*/  SHF.R.U32.HI R2, RZ, UR6, R3 ;  /* 0x00000006ff027c19 */ /* 0x000fe20008011603 */
[----:B------:R-:W-:-:S03]  /*8260*/  UIADD3 UR6, -UR5, URZ, URZ ;  /* 0x0000003f05067290 */ /* 0x000fc6000fffe13f */
[--C-:B------:R-:W-:Y:S01]  /*8270*/  SHF.R.U64 R21, R15, UR8, R2.reuse ;  /* 0x000000080f157c19 */ /* 0x100fe20008001202 */
[----:B------:R-:W-:Y:S01]  /*8280*/  ULDC UR5, c[0x0][0x144] ;  /* 0x0000510000057ab9 */ /* 0x000fe20000000800 */
[----:B------:R-:W-:-:S03]  /*8290*/  SHF.R.U32.HI R3, RZ, UR8, R2 ;  /* 0x00000008ff037c19 */ /* 0x000fc60008011602 */
[----:B------:R-:W-:Y:S01]  /*82a0*/  IMAD.MOV.U32 R2, RZ, RZ, R21 ;  /* 0x000000ffff027224 */ /* 0x000fe200078e0015 */
[----:B------:R-:W-:Y:S06]  /*82b0*/  @!P1 BRA `(.L_x_177) ;  /* 0x0000000000289947 */ /* 0x000fec0003800000 */
        /* <DEDUP_REMOVED lines=10> */
.L_x_177:
[----:B------:R-:W-:Y:S01]  /*8360*/  UISETP.NE.AND UP0, UPT, UR45, URZ, UPT ;  /* 0x0000003f2d00728c */ /* 0x000fe2000bf05270 */
[----:B------:R-:W-:Y:S01]  /*8370*/  SHF.R.U64 R3, R2, UR12, R3 ;  /* 0x0000000c02037c19 */ /* 0x000fe20008001203 */
[----:B------:R-:W-:Y:S01]  /*8380*/  UIADD3 UR7, -UR7, URZ, URZ ;  /* 0x0000003f07077290 */ /* 0x000fe2000fffe13f */
[----:B------:R-:W-:Y:S01]  /*8390*/  LOP3.LUT R2, R15, UR22, RZ, 0xc0, !PT ;  /* 0x000000160f027c12 */ /* 0x000fe2000f8ec0ff */
[----:B------:R-:W-:Y:S01]  /*83a0*/  UIMAD UR4, UR5, UR6, UR4 ;  /* 0x00000006050472a4 */ /* 0x000fe2000f8e0204 */
[----:B------:R-:W-:Y:S01]  /*83b0*/  LOP3.LUT R5, R14, UR13, RZ, 0xc0, !PT ;  /* 0x0000000d0e057c12 */ /* 0x000fe2000f8ec0ff */
[----:B------:R-:W-:Y:S01]  /*83c0*/  IMAD.MOV R4, RZ, RZ, -R3 ;  /* 0x000000ffff047224 */ /* 0x000fe200078e0a03 */
[----:B------:R-:W-:Y:S01]  /*83d0*/  ULDC UR5, c[0x0][0x148] ;  /* 0x0000520000057ab9 */ /* 0x000fe20000000800 */
[----:B------:R-:W-:Y:S01]  /*83e0*/  IMAD R3, R3, UR21, R2 ;  /* 0x0000001503037c24 */ /* 0x000fe2000f8e0202 */
[----:B------:R-:W-:Y:S02]  /*83f0*/  PLOP3.LUT P1, PT, PT, PT, UP0, 0x80, 0x0 ;  /* 0x000000000000781c */ /* 0x000fe40003f2f008 */
[----:B------:R-:W-:-:S03]  /*8400*/  @UP0 UIMAD UR4, UR5, UR7, UR9 ;  /* 0x00000007050402a4 */ /* 0x000fc6000f8e0209 */
[----:B------:R-:W-:Y:S02]  /*8410*/  ULDC UR5, c[0x0][0x638] ;  /* 0x00018e0000057ab9 */ /* 0x000fe40000000800 */
[----:B------:R-:W-:Y:S02]  /*8420*/  IMAD R2, R4, UR5, R21 ;  /* 0x0000000504027c24 */ /* 0x000fe4000f8e0215 */
[----:B-1----:R-:W-:Y:S01]  /*8430*/  IMAD R12, R3, R12, UR4 ;  /* 0x00000004030c7e24 */ /* 0x002fe2000f8e020c */
[----:B------:R-:W-:Y:S01]  /*8440*/  ULDC UR4, c[0x0][0x600] ;  /* 0x0001800000047ab9 */ /* 0x000fe20000000800 */
[----:B------:R-:W-:Y:S02]  /*8450*/  IMAD.MOV.U32 R3, RZ, RZ, 0x1 ;  /* 0x00000001ff037424 */ /* 0x000fe400078e00ff */
[----:B------:R-:W-:-:S05]  /*8460*/  IMAD R5, R2, UR4, R5 ;  /* 0x0000000402057c24 */ /* 0x000fca000f8e0205 */
[----:B------:R-:W-:Y:S02]  /*8470*/  SEL R2, R5, R12, !P1 ;  /* 0x0000000c05027207 */ /* 0x000fe40004800000 */
[----:B------:R-:W-:-:S07]  /*8480*/  SEL R18, R12, R5, !P1 ;  /* 0x000000050c127207 */ /* 0x000fce0004800000 */
.L_x_175:
[----:B------:R-:W-:Y:S05]  /*8490*/  BSYNC B1 ;  /* 0x0000000000017941 */ /* 0x000fea0003800000 */
.L_x_174:
[----:B------:R-:W-:-:S13]  /*84a0*/  LOP3.LUT P1, RZ, R3, 0xff, RZ, 0xc0, !PT ;  /* 0x000000ff03ff7812 */ /* 0x000fda000782c0ff */
[----:B------:R-:W-:Y:S05]  /*84b0*/  @P1 BRA `(.L_x_178) ;  /* 0xfffffff000a81947 */ /* 0x000fea000383ffff */
[----:B------:R-:W-:Y:S05]  /*84c0*/  BSYNC B0 ;  /* 0x0000000000007941 */ /* 0x000fea0003800000 */
.L_x_166:
[----:B------:R-:W-:-:S03]  /*84d0*/  UMOV UR4, 0xffffffff ;  /* 0xffffffff00047882 */ /* 0x000fc60000000000 */
[----:B------:R-:W-:Y:S05]  /*84e0*/  BRA.DIV UR4, `(.L_x_179) ;  /* 0x0000000204fc7947 */ /* 0x000fea000b800000 */
[----:B------:R-:W-:-:S13]  /*84f0*/  ELECT P6, URZ, PT ;  /* 0x00000000003f782f */ /* 0x000fda00038c0000 */
.L_x_193:
[----:B------:R-:W-:Y:S04]  /*8500*/  BSSY B0, `(.L_x_180) ;  /* 0x000001a000007945 */ /* 0x000fe80003800000 */
[----:B------:R-:W-:Y:S05]  /*8510*/  @!P6 BRA `(.L_x_181) ;  /* 0x000000000060e947 */ /* 0x000fea0003800000 */
[----:B------:R-:W-:-:S04]  /*8520*/  ULOP3.LUT UR4, UR39, 0x2, URZ, 0xfc, !UPT ;  /* 0x0000000227047892 */ /* 0x000fc8000f8efc3f */
[----:B------:R-:W-:-:S06]  /*8530*/  UISETP.NE.AND UP0, UPT, UR4, 0x3, UPT ;  /* 0x000000030400788c */ /* 0x000fcc000bf05270 */
[----:B------:R-:W-:-:S13]  /*8540*/  PLOP3.LUT P0, PT, PT, PT, UP0, 0x80, 0x0 ;  /* 0x000000000000781c */ /* 0x000fda0003f0f008 */
[----:B------:R-:W-:Y:S05]  /*8550*/  @!P0 BRA `(.L_x_182) ;  /* 0x0000000000048947 */ /* 0x000fea0003800000 */
[----:B------:R-:W-:Y:S01]  /*8560*/  BPT.TRAP 0x1 ;  /* 0x000000040000795c */ /* 0x000fe20000300000 */
.L_x_182:
[----:B------:R-:W0:Y:S01]  /*8570*/  S2R R3, SR_CgaCtaId ;  /* 0x0000000000037919 */ /* 0x000e220000008800 */
[----:B------:R-:W-:-:S04]  /*8580*/  MOV R2, 0x400 ;  /* 0x0000040000027802 */ /* 0x000fc80000000f00 */
[----:B0-----:R-:W-:Y:S02]  /*8590*/  LEA R3, R3, R2, 0x18 ;  /* 0x0000000203037211 */ /* 0x001fe400078ec0ff */
[----:B------:R-:W-:-:S03]  /*85a0*/  SHF.L.U32 R2, R0, 0x1f, RZ ;  /* 0x0000001f00027819 */ /* 0x000fc600000006ff */
[----:B------:R-:W-:-:S04]  /*85b0*/  VIADD R3, R3, 0x10 ;  /* 0x0000001003037836 */ /* 0x000fc80000000000 */
[C---:B------:R-:W-:Y:S02]  /*85c0*/  IMAD R7, R8.reuse, 0x8, R3 ;  /* 0x0000000808077824 */ /* 0x040fe400078e0203 */
[----:B------:R-:W-:Y:S02]  /*85d0*/  VIADD R8, R8, 0x1 ;  /* 0x0000000108087836 */ /* 0x000fe40000000000 */
[----:B------:R-:W0:Y:S03]  /*85e0*/  SYNCS.PHASECHK.TRANS64.TRYWAIT P0, [R7+URZ], R2 ;  /* 0x00000002070075a7 */ /* 0x000e26000800017f */
[----:B------:R-:W-:-:S04]  /*85f0*/  ISETP.NE.AND P1, PT, R8, 0x2, PT ;  /* 0x000000020800780c */ /* 0x000fc80003f25270 */
[----:B------:R-:W-:Y:S02]  /*8600*/  SEL R5, RZ, 0x1, P1 ;  /* 0x00000001ff057807 */ /* 0x000fe40000800000 */
[----:B------:R-:W-:Y:S02]  /*8610*/  SEL R8, R8, RZ, P1 ;  /* 0x000000ff08087207 */ /* 0x000fe40000800000 */
[----:B------:R-:W-:Y:S01]  /*8620*/  LOP3.LUT R0, R0, R5, RZ, 0x3c, !PT ;  /* 0x0000000500007212 */ /* 0x000fe200078e3cff */
[----:B0-----:R-:W-:Y:S06]  /*8630*/  @!P0 BRA `(.L_x_183) ;  /* 0x0000000000c88947 */ /* 0x001fec0003800000 */
.L_x_194:
[----:B------:R-:W-:Y:S01]  /*8640*/  IMAD R3, R8, 0x8, R3 ;  /* 0x0000000808037824 */ /* 0x000fe200078e0203 */
[----:B------:R-:W-:-:S07]  /*8650*/  SHF.L.U32 R0, R0, 0x1f, RZ ;  /* 0x0000001f00007819 */ /* 0x000fce00000006ff */
.L_x_184:
[----:B-1----:R1:W2:Y:S02]  /*8660*/  SYNCS.PHASECHK.TRANS64.TRYWAIT P0, [R3+URZ], R0 ;  /* 0x00000000030075a7 */ /* 0x0022a4000800017f */
[----:B--2---:R-:W-:Y:S05]  /*8670*/  @!P0 NANOSLEEP.SYNCS 0x989680 ;  /* 0x009896800000895d */ /* 0x004fea0003900000 */
[----:B------:R-:W2:Y:S02]  /*8680*/  @!P0 SYNCS.PHASECHK.TRANS64 P0, [R3+URZ], R0 ;  /* 0x00000000030085a7 */ /* 0x000ea4000800007f */
[----:B--2---:R-:W-:Y:S05]  /*8690*/  @!P0 BRA `(.L_x_184) ;  /* 0xfffffffc00f08947 */ /* 0x004fea000383ffff */
.L_x_181:
[----:B------:R-:W-:Y:S05]  /*86a0*/  BSYNC B0 ;  /* 0x0000000000007941 */ /* 0x000fea0003800000 */
.L_x_180:
[----:B------:R-:W-:Y:S05]  /*86b0*/  EXIT ;  /* 0x000000000000794d */ /* 0x000fea0003800000 */
.L_x_18:
[----:B0-----:R0:W1:Y:S02]  /*86c0*/  SYNCS.PHASECHK.TRANS64.TRYWAIT P0, [R97+URZ+-0x8], R0 ;  /* 0xfffff800610075a7 */ /* 0x001064000800017f */
[----:B-1----:R-:W-:Y:S05]  /*86d0*/  @!P0 NANOSLEEP.SYNCS 0x989680 ;  /* 0x009896800000895d */ /* 0x002fea0003900000 */
[----:B------:R-:W1:Y:S02]  /*86e0*/  @!P0 SYNCS.PHASECHK.TRANS64 P0, [R97+URZ+-0x8], R0 ;  /* 0xfffff800610085a7 */ /* 0x000e64000800007f */
[----:B-1----:R-:W-:Y:S05]  /*86f0*/  @!P0 BRA `(.L_x_18) ;  /* 0xfffffffc00f08947 */ /* 0x002fea000383ffff */
[----:B------:R-:W-:Y:S05]  /*8700*/  BRA `(.L_x_185) ;  /* 0xffffff9000547947 */ /* 0x000fea000383ffff */
.L_x_23:
[----:B-1----:R1:W2:Y:S02]  /*8710*/  SYNCS.PHASECHK.TRANS64.TRYWAIT P1, [R3+URZ], R0 ;  /* 0x00000000030075a7 */ /* 0x0022a4000802017f */
[----:B--2---:R-:W-:Y:S05]  /*8720*/  @!P1 NANOSLEEP.SYNCS 0x989680 ;  /* 0x009896800000995d */ /* 0x004fea0003900000 */
[----:B------:R-:W2:Y:S02]  /*8730*/  @!P1 SYNCS.PHASECHK.TRANS64 P1, [R3+URZ], R0 ;  /* 0x00000000030095a7 */ /* 0x000ea4000802007f */
[----:B--2---:R-:W-:Y:S05]  /*8740*/  @!P1 BRA `(.L_x_23) ;  /* 0xfffffffc00f09947 */ /* 0x004fea000383ffff */
[----:B------:R-:W-:Y:S05]  /*8750*/  BRA `(.L_x_22) ;  /* 0xffffff9000cc7947 */ /* 0x000fea000383ffff */
.L_x_28:
[----:B-1----:R-:W-:-:S04]  /*8760*/  IMAD.U32 R5, RZ, RZ, UR4 ;  /* 0x00000004ff057e24 */ /* 0x002fc8000f8e00ff */
[----:B------:R1:W2:Y:S03]  /*8770*/  SYNCS.PHASECHK.TRANS64.TRYWAIT P1, [R5+URZ], R4 ;  /* 0x00000004050075a7 */ /* 0x0002a6000802017f */
[----:B--2---:R-:W-:Y:S05]  /*8780*/  @!P1 NANOSLEEP.SYNCS 0x989680 ;  /* 0x009896800000995d */ /* 0x004fea0003900000 */
[----:B------:R-:W2:Y:S02]  /*8790*/  @!P1 SYNCS.PHASECHK.TRANS64 P1, [R5+URZ], R4 ;  /* 0x00000004050095a7 */ /* 0x000ea4000802007f */
[----:B--2---:R-:W-:Y:S05]  /*87a0*/  @!P1 BRA `(.L_x_28) ;  /* 0xfffffffc00ec9947 */ /* 0x004fea000383ffff */
[----:B------:R-:W-:Y:S05]  /*87b0*/  BRA `(.L_x_27) ;  /* 0xffffff9800ec7947 */ /* 0x000fea000383ffff */
.L_x_34:
[----:B0-----:R0:W1:Y:S02]  /*87c0*/  SYNCS.PHASECHK.TRANS64.TRYWAIT P0, [R97+URZ+0x8], R0 ;  /* 0x00000800610075a7 */ /* 0x001064000800017f */
[----:B-1----:R-:W-:Y:S05]  /*87d0*/  @!P0 NANOSLEEP.SYNCS 0x989680 ;  /* 0x009896800000895d */ /* 0x002fea0003900000 */
[----:B------:R-:W1:Y:S02]  /*87e0*/  @!P0 SYNCS.PHASECHK.TRANS64 P0, [R97+URZ+0x8], R0 ;  /* 0x00000800610085a7 */ /* 0x000e64000800007f */
[----:B-1----:R-:W-:Y:S05]  /*87f0*/  @!P0 BRA `(.L_x_34) ;  /* 0xfffffffc00f08947 */ /* 0x002fea000383ffff */
[----:B------:R-:W-:Y:S05]  /*8800*/  BRA `(.L_x_186) ;  /* 0xffffffa400587947 */ /* 0x000fea000383ffff */
.L_x_167:
[----:B------:R-:W-:Y:S01]  /*8810*/  BSSY B1, `(.L_x_187) ;  /* 0x0000006000017945 */ /* 0x000fe20003800000 */
[----:B------:R-:W-:-:S07]  /*8820*/  IMAD.MOV.U32 R15, RZ, RZ, -0x1 ;  /* 0xffffffffff0f7424 */ /* 0x000fce00078e00ff */
[----:B-----5:R-:W-:Y:S05]  /*8830*/  WARPSYNC.COLLECTIVE R15, `(.L_x_188) ;  /* 0x000000000f0c7348 */ /* 0x020fea0003c00000 */
[----:B------:R-:W-:Y:S02]  /*8840*/  ELECT P6, UR62, PT ;  /* 0x00000000003e782f */ /* 0x000fe400038c0000 */
[----:B------:R-:W-:Y:S01]  /*8850*/  MOV R14, UR62 ;  /* 0x0000003e000e7c02 */ /* 0x000fe20008000f00 */
[----:B-----5:R-:W-:Y:S10]  /*8860*/  ENDCOLLECTIVE ;  /* 0x000000000000791b */ /* 0x020ff40003800000 */
.L_x_188:
[----:B------:R-:W-:Y:S05]  /*8870*/  BSYNC B1 ;  /* 0x0000000000017941 */ /* 0x000fea0003800000 */
.L_x_187:
[----:B------:R-:W-:Y:S05]  /*8880*/  BRA `(.L_x_189) ;  /* 0xffffffec00c07947 */ /* 0x000fea000383ffff */
.L_x_170:
[----:B0-----:R0:W1:Y:S02]  /*8890*/  SYNCS.PHASECHK.TRANS64.TRYWAIT P1, [R12+URZ+0x10], R3 ;  /* 0x000010030c0075a7 */ /* 0x001064000802017f */
[----:B-1----:R-:W-:Y:S05]  /*88a0*/  @!P1 NANOSLEEP.SYNCS 0x989680 ;  /* 0x009896800000995d */ /* 0x002fea0003900000 */
[----:B------:R-:W1:Y:S02]  /*88b0*/  @!P1 SYNCS.PHASECHK.TRANS64 P1, [R12+URZ+0x10], R3 ;  /* 0x000010030c0095a7 */ /* 0x000e64000802007f */
[----:B-1----:R-:W-:Y:S05]  /*88c0*/  @!P1 BRA `(.L_x_170) ;  /* 0xfffffffc00f09947 */ /* 0x002fea000383ffff */
[----:B------:R-:W-:Y:S05]  /*88d0*/  BRA `(.L_x_190) ;  /* 0xffffffec00f47947 */ /* 0x000fea000383ffff */
.L_x_179:
[----:B------:R-:W-:Y:S01]  /*88e0*/  BSSY B0, `(.L_x_191) ;  /* 0x0000006000007945 */ /* 0x000fe20003800000 */
[----:B------:R-:W-:-:S07]  /*88f0*/  IMAD.MOV.U32 R15, RZ, RZ, -0x1 ;  /* 0xffffffffff0f7424 */ /* 0x000fce00078e00ff */
[----:B-----5:R-:W-:Y:S05]  /*8900*/  WARPSYNC.COLLECTIVE R15, `(.L_x_192) ;  /* 0x000000000f0c7348 */ /* 0x020fea0003c00000 */
[----:B------:R-:W-:Y:S02]  /*8910*/  ELECT P6, UR62, PT ;  /* 0x00000000003e782f */ /* 0x000fe400038c0000 */
[----:B------:R-:W-:Y:S01]  /*8920*/  MOV R14, UR62 ;  /* 0x0000003e000e7c02 */ /* 0x000fe20008000f00 */
[----:B-----5:R-:W-:Y:S10]  /*8930*/  ENDCOLLECTIVE ;  /* 0x000000000000791b */ /* 0x020ff40003800000 */
.L_x_192:
[----:B------:R-:W-:Y:S05]  /*8940*/  BSYNC B0 ;  /* 0x0000000000007941 */ /* 0x000fea0003800000 */
.L_x_191:
[----:B------:R-:W-:Y:S05]  /*8950*/  BRA `(.L_x_193) ;  /* 0xfffffff800e87947 */ /* 0x000fea000383ffff */
.L_x_183:
[----:B0-----:R0:W1:Y:S02]  /*8960*/  SYNCS.PHASECHK.TRANS64.TRYWAIT P0, [R7+URZ], R2 ;  /* 0x00000002070075a7 */ /* 0x001064000800017f */
[----:B-1----:R-:W-:Y:S05]  /*8970*/  @!P0 NANOSLEEP.SYNCS 0x989680 ;  /* 0x009896800000895d */ /* 0x002fea0003900000 */
[----:B------:R-:W1:Y:S02]  /*8980*/  @!P0 SYNCS.PHASECHK.TRANS64 P0, [R7+URZ], R2 ;  /* 0x00000002070085a7 */ /* 0x000e64000800007f */
[----:B-1----:R-:W-:Y:S05]  /*8990*/  @!P0 BRA `(.L_x_183) ;  /* 0xfffffffc00f08947 */ /* 0x002fea000383ffff */
[----:B------:R-:W-:Y:S05]  /*89a0*/  BRA `(.L_x_194) ;  /* 0xfffffffc00247947 */ /* 0x000fea000383ffff */
.L_x_195:
[----:B------:R-:W-:-:S00]  /*89b0*/  BRA `(.L_x_195) ;  /* 0xfffffffc00fc7947 */ /* 0x000fc0000383ffff */
[----:B------:R-:W-:-:S00]  /*89c0*/  NOP ;  /* 0x0000000000007918 */ /* 0x000fc00000000000 */
        /* <DEDUP_REMOVED lines=11> */
.L_x_196:


//--------------------- .nv.global.init           --------------------------
	.section	.nv.global.init,"aw",@progbits
.nv.global.init:
	.type		$str$22,@object
	.size		$str$22,($str$23 - $str$22)
$str$22:
        /*0000*/ 	.byte	0x6b, 0x5f, 0x74, 0x69, 0x6c, 0x65, 0x5f, 0x63, 0x6f, 0x75, 0x6e, 0x74, 0x20, 0x3e, 0x3d, 0x20
        /*0010*/ 	.byte	0x31, 0x00
	.type		$str$23,@object
	.size		$str$23,(__unnamed_1 - $str$23)
$str$23:
        /*0012*/ 	.byte	0x2f, 0x74, 0x6d, 0x70, 0x2f, 0x63, 0x75, 0x74, 0x6c, 0x61, 0x73, 0x73, 0x5f, 0x73, 0x77, 0x65
        /*0022*/ 	.byte	0x65, 0x70, 0x5f, 0x73, 0x72, 0x63, 0x2f, 0x69, 0x6e, 0x63, 0x6c, 0x75, 0x64, 0x65, 0x2f, 0x63
        /*0032*/ 	.byte	0x75, 0x74, 0x6c, 0x61, 0x73, 0x73, 0x2f, 0x67, 0x65, 0x6d, 0x6d, 0x2f, 0x63, 0x6f, 0x6c, 0x6c
        /*0042*/ 	.byte	0x65, 0x63, 0x74, 0x69, 0x76, 0x65, 0x2f, 0x73, 0x6d, 0x39, 0x30, 0x5f, 0x6d, 0x6d, 0x61, 0x5f
        /*0052*/ 	.byte	0x74, 0x6d, 0x61, 0x5f, 0x67, 0x6d, 0x6d, 0x61, 0x5f, 0x73, 0x73, 0x5f, 0x77, 0x61, 0x72, 0x70
        /*0062*/ 	.byte	0x73, 0x70, 0x65, 0x63, 0x69, 0x61, 0x6c, 0x69, 0x7a, 0x65, 0x64, 0x2e, 0x68, 0x70, 0x70, 0x00
	.type		__unnamed_1,@object
	.size		__unnamed_1,(.L_0 - __unnamed_1)
__unnamed_1:
        /*0072*/ 	.byte	0x76, 0x6f, 0x69, 0x64, 0x20, 0x63, 0x75, 0x74, 0x6c, 0x61, 0x73, 0x73, 0x3a, 0x3a, 0x67, 0x65
        /* <DEDUP_REMOVED lines=177> */
        /*0b92*/ 	.byte	0x74, 0x69, 0x74, 0x79, 0x5d, 0x00
.L_0:


//--------------------- .nv.shared._ZN7cutlass13device_kernelINS_4gemm6kernel13GemmUniversalIN4cute5tupleIJiiiiEEENS1_10collective13CollectiveMmaINS1_34MainloopSm90TmaGmmaWarpSpecializedILi2ENS5_IJNS4_1CILi2EEENSA_ILi1EEESC_EEENS1_32KernelTmaWarpSpecializedPingpongEEENS5_IJNSA_ILi64EEENSA_ILi128EEESH_EEENS_10tfloat32_tENS5_IJlSC_lEEESJ_SK_NS4_8TiledMMAINS4_8MMA_AtomIJNS4_4SM904GMMA30MMA_64x128x8_F32TF32TF32_SS_TNILNSO_7ScaleInE1ELSQ_1EEEEEENS4_6LayoutINS5_IJSC_SC_SC_EEENS5_IJNSA_ILi0EEESV_SV_EEEEENS5_IJNS4_10UnderscoreESY_SY_EEEEENS4_13SM90_TMA_LOADENS4_14ComposedLayoutINS4_7SwizzleILi3ELi4ELi3EEENS4_18smem_ptr_flag_bitsILi32EEENST_INS5_IJNSA_ILi8EEENSA_ILi32EEEEEENS5_IJS18_SC_EEEEEEEvNS4_8identityENS4_23SM90_TMA_LOAD_MULTICASTES1C_vS1D_EENS_8epilogue10collective6detail29Sm90TmaWarpSpecializedAdapterINS1H_15DefaultEpilogueISJ_SK_SK_NS1G_6thread17LinearCombinationISJ_Li1EffLNS1L_9ScaleType4KindE0ELNS_15FloatRoundStyleE2ESJ_EENS1_15EpilogueDefaultEEEEEvvEEEEvNT_6ParamsE --------------------------
	.section	.nv.shared._ZN7cutlass13device_kernelINS_4gemm6kernel13GemmUniversalIN4cute5tupleIJiiiiEEENS1_10collective13CollectiveMmaINS1_34MainloopSm90TmaGmmaWarpSpecializedILi2ENS5_IJNS4_1CILi2EEENSA_ILi1EEESC_EEENS1_32KernelTmaWarpSpecializedPingpongEEENS5_IJNSA_ILi64EEENSA_ILi128EEESH_EEENS_10tfloat32_tENS5_IJlSC_lEEESJ_SK_NS4_8TiledMMAINS4_8MMA_AtomIJNS4_4SM904GMMA30MMA_64x128x8_F32TF32TF32_SS_TNILNSO_7ScaleInE1ELSQ_1EEEEEENS4_6LayoutINS5_IJSC_SC_SC_EEENS5_IJNSA_ILi0EEESV_SV_EEEEENS5_IJNS4_10UnderscoreESY_SY_EEEEENS4_13SM90_TMA_LOADENS4_14ComposedLayoutINS4_7SwizzleILi3ELi4ELi3EEENS4_18smem_ptr_flag_bitsILi32EEENST_INS5_IJNSA_ILi8EEENSA_ILi32EEEEEENS5_IJS18_SC_EEEEEEEvNS4_8identityENS4_23SM90_TMA_LOAD_MULTICASTES1C_vS1D_EENS_8epilogue10collective6detail29Sm90TmaWarpSpecializedAdapterINS1H_15DefaultEpilogueISJ_SK_SK_NS1G_6thread17LinearCombinationISJ_Li1EffLNS1L_9ScaleType4KindE0ELNS_15FloatRoundStyleE2ESJ_EENS1_15EpilogueDefaultEEEEEvvEEEEvNT_6ParamsE,"aw",@nobits
	.sectionflags	@""
	.align	16
	.zero		1024


//--------------------- .nv.shared.reserved.0     --------------------------
	.section	.nv.shared.reserved.0,"aw",@nobits
	.weak		__nv_reservedSMEM_offset_0_alias
	.size		__nv_reservedSMEM_offset_0_alias, 0, 0
	.other		__nv_reservedSMEM_offset_0_alias,@"STO_CUDA_RESERVED_SHARED STV_DEFAULT"
__nv_reservedSMEM_offset_0_alias:
	.zero		0


//--------------------- .nv.global                --------------------------
	.section	.nv.global,"aw",@nobits
.nv.global:
	.type		_ZN40_INTERNAL_6491276d_4_k_cu_e185bece_296324cute1_E,@object
	.size		_ZN40_INTERNAL_6491276d_4_k_cu_e185bece_296324cute1_E,(_ZN40_INTERNAL_6491276d_4_k_cu_e185bece_296324cuda3std3__45__cpo6cbeginE - _ZN40_INTERNAL_6491276d_4_k_cu_e185bece_296324cute1_E)
_ZN40_INTERNAL_6491276d_4_k_cu_e185bece_296324cute1_E:
	.zero		1
	.type		_ZN40_INTERNAL_6491276d_4_k_cu_e185bece_296324cuda3std3__45__cpo6cbeginE,@object
	.size		_ZN40_INTERNAL_6491276d_4_k_cu_e185bece_296324cuda3std3__45__cpo6cbeginE,(_ZN40_INTERNAL_6491276d_4_k_cu_e185bece_296324cuda3std3__48in_placeE - _ZN40_INTERNAL_6491276d_4_k_cu_e185bece_296324cuda3std3__45__cpo6cbeginE)
_ZN40_INTERNAL_6491276d_4_k_cu_e185bece_296324cuda3std3__45__cpo6cbeginE:
	.zero		1
	.type		_ZN40_INTERNAL_6491276d_4_k_cu_e185bece_296324cuda3std3__48in_placeE,@object
	.size		_ZN40_INTERNAL_6491276d_4_k_cu_e185bece_296324cuda3std3__48in_placeE,(_ZN40_INTERNAL_6491276d_4_k_cu_e185bece_296324cuda3std6ranges3__45__cpo9iter_moveE - _ZN40_INTERNAL_6491276d_4_k_cu_e185bece_296324cuda3std3__48in_placeE)
_ZN40_INTERNAL_6491276d_4_k_cu_e185bece_296324cuda3std3__48in_placeE:
	.zero		1
	.type		_ZN40_INTERNAL_6491276d_4_k_cu_e185bece_296324cuda3std6ranges3__45__cpo9iter_moveE,@object
	.size		_ZN40_INTERNAL_6491276d_4_k_cu_e185bece_296324cuda3std6ranges3__45__cpo9iter_moveE,(_ZN40_INTERNAL_6491276d_4_k_cu_e185bece_296324cuda3std3__45__cpo5beginE - _ZN40_INTERNAL_6491276d_4_k_cu_e185bece_296324cuda3std6ranges3__45__cpo9iter_moveE)
_ZN40_INTERNAL_6491276d_4_k_cu_e185bece_296324cuda3std6ranges3__45__cpo9iter_moveE:
	.zero		1
	.type		_ZN40_INTERNAL_6491276d_4_k_cu_e185bece_296324cuda3std3__45__cpo5beginE,@object
	.size		_ZN40_INTERNAL_6491276d_4_k_cu_e185bece_296324cuda3std3__45__cpo5beginE,(_ZN40_INTERNAL_6491276d_4_k_cu_e185bece_296324cuda3std3__442_GLOBAL__N__6491276d_4_k_cu_e185bece_296326ignoreE - _ZN40_INTERNAL_6491276d_4_k_cu_e185bece_296324cuda3std3__45__cpo5beginE)
_ZN40_INTERNAL_6491276d_4_k_cu_e185bece_296324cuda3std3__45__cpo5beginE:
	.zero		1
	.type		_ZN40_INTERNAL_6491276d_4_k_cu_e185bece_296324cuda3std3__442_GLOBAL__N__6491276d_4_k_cu_e185bece_296326ignoreE,@object
	.size		_ZN40_INTERNAL_6491276d_4_k_cu_e185bece_296324cuda3std3__442_GLOBAL__N__6491276d_4_k_cu_e185bece_296326ignoreE,(_ZN40_INTERNAL_6491276d_4_k_cu_e185bece_296324cute7productE - _ZN40_INTERNAL_6491276d_4_k_cu_e185bece_296324cuda3std3__442_GLOBAL__N__6491276d_4_k_cu_e185bece_296326ignoreE)
_ZN40_INTERNAL_6491276d_4_k_cu_e185bece_296324cuda3std3__442_GLOBAL__N__6491276d_4_k_cu_e185bece_296326ignoreE:
	.zero		1
	.type		_ZN40_INTERNAL_6491276d_4_k_cu_e185bece_296324cute7productE,@object
	.size		_ZN40_INTERNAL_6491276d_4_k_cu_e185bece_296324cute7productE,(_ZN40_INTERNAL_6491276d_4_k_cu_e185bece_296324cuda3std3__45__cpo3endE - _ZN40_INTERNAL_6491276d_4_k_cu_e185bece_296324cute7productE)
_ZN40_INTERNAL_6491276d_4_k_cu_e185bece_296324cute7productE:
	.zero		1
	.type		_ZN40_INTERNAL_6491276d_4_k_cu_e185bece_296324cuda3std3__45__cpo3endE,@object
	.size		_ZN40_INTERNAL_6491276d_4_k_cu_e185bece_296324cuda3std3__45__cpo3endE,(_ZN40_INTERNAL_6491276d_4_k_cu_e185bece_296324cuda3std3__419piecewise_constructE - _ZN40_INTERNAL_6491276d_4_k_cu_e185bece_296324cuda3std3__45__cpo3endE)
_ZN40_INTERNAL_6491276d_4_k_cu_e185bece_296324cuda3std3__45__cpo3endE:
	.zero		1
	.type		_ZN40_INTERNAL_6491276d_4_k_cu_e185bece_296324cuda3std3__419piecewise_constructE,@object
	.size		_ZN40_INTERNAL_6491276d_4_k_cu_e185bece_296324cuda3std3__419piecewise_constructE,(_ZN40_INTERNAL_6491276d_4_k_cu_e185bece_296324cuda3std3__45__cpo4cendE - _ZN40_INTERNAL_6491276d_4_k_cu_e185bece_296324cuda3std3__419piecewise_constructE)
_ZN40_INTERNAL_6491276d_4_k_cu_e185bece_296324cuda3std3__419piecewise_constructE:
	.zero		1
	.type		_ZN40_INTERNAL_6491276d_4_k_cu_e185bece_296324cuda3std3__45__cpo4cendE,@object
	.size		_ZN40_INTERNAL_6491276d_4_k_cu_e185bece_296324cuda3std3__45__cpo4cendE,(_ZN40_INTERNAL_6491276d_4_k_cu_e185bece_296324cuda3std6ranges3__45__cpo4swapE - _ZN40_INTERNAL_6491276d_4_k_cu_e185bece_296324cuda3std3__45__cpo4cendE)
_ZN40_INTERNAL_6491276d_4_k_cu_e185bece_296324cuda3std3__45__cpo4cendE:
	.zero		1
	.type		_ZN40_INTERNAL_6491276d_4_k_cu_e185bece_296324cuda3std6ranges3__45__cpo4swapE,@object
	.size		_ZN40_INTERNAL_6491276d_4_k_cu_e185bece_296324cuda3std6ranges3__45__cpo4swapE,(.L_8 - _ZN40_INTERNAL_6491276d_4_k_cu_e185bece_296324cuda3std6ranges3__45__cpo4swapE)
_ZN40_INTERNAL_6491276d_4_k_cu_e185bece_296324cuda3std6ranges3__45__cpo4swapE:
	.zero		1
.L_8:


//--------------------- .nv.constant0._ZN7cutlass13device_kernelINS_4gemm6kernel13GemmUniversalIN4cute5tupleIJiiiiEEENS1_10collective13CollectiveMmaINS1_34MainloopSm90TmaGmmaWarpSpecializedILi2ENS5_IJNS4_1CILi2EEENSA_ILi1EEESC_EEENS1_32KernelTmaWarpSpecializedPingpongEEENS5_IJNSA_ILi64EEENSA_ILi128EEESH_EEENS_10tfloat32_tENS5_IJlSC_lEEESJ_SK_NS4_8TiledMMAINS4_8MMA_AtomIJNS4_4SM904GMMA30MMA_64x128x8_F32TF32TF32_SS_TNILNSO_7ScaleInE1ELSQ_1EEEEEENS4_6LayoutINS5_IJSC_SC_SC_EEENS5_IJNSA_ILi0EEESV_SV_EEEEENS5_IJNS4_10UnderscoreESY_SY_EEEEENS4_13SM90_TMA_LOADENS4_14ComposedLayoutINS4_7SwizzleILi3ELi4ELi3EEENS4_18smem_ptr_flag_bitsILi32EEENST_INS5_IJNSA_ILi8EEENSA_ILi32EEEEEENS5_IJS18_SC_EEEEEEEvNS4_8identityENS4_23SM90_TMA_LOAD_MULTICASTES1C_vS1D_EENS_8epilogue10collective6detail29Sm90TmaWarpSpecializedAdapterINS1H_15DefaultEpilogueISJ_SK_SK_NS1G_6thread17LinearCombinationISJ_Li1EffLNS1L_9ScaleType4KindE0ELNS_15FloatRoundStyleE2ESJ_EENS1_15EpilogueDefaultEEEEEvvEEEEvNT_6ParamsE --------------------------
	.section	.nv.constant0._ZN7cutlass13device_kernelINS_4gemm6kernel13GemmUniversalIN4cute5tupleIJiiiiEEENS1_10collective13CollectiveMmaINS1_34MainloopSm90TmaGmmaWarpSpecializedILi2ENS5_IJNS4_1CILi2EEENSA_ILi1EEESC_EEENS1_32KernelTmaWarpSpecializedPingpongEEENS5_IJNSA_ILi64EEENSA_ILi128EEESH_EEENS_10tfloat32_tENS5_IJlSC_lEEESJ_SK_NS4_8TiledMMAINS4_8MMA_AtomIJNS4_4SM904GMMA30MMA_64x128x8_F32TF32TF32_SS_TNILNSO_7ScaleInE1ELSQ_1EEEEEENS4_6LayoutINS5_IJSC_SC_SC_EEENS5_IJNSA_ILi0EEESV_SV_EEEEENS5_IJNS4_10UnderscoreESY_SY_EEEEENS4_13SM90_TMA_LOADENS4_14ComposedLayoutINS4_7SwizzleILi3ELi4ELi3EEENS4_18smem_ptr_flag_bitsILi32EEENST_INS5_IJNSA_ILi8EEENSA_ILi32EEEEEENS5_IJS18_SC_EEEEEEEvNS4_8identityENS4_23SM90_TMA_LOAD_MULTICASTES1C_vS1D_EENS_8epilogue10collective6detail29Sm90TmaWarpSpecializedAdapterINS1H_15DefaultEpilogueISJ_SK_SK_NS1G_6thread17LinearCombinationISJ_Li1EffLNS1L_9ScaleType4KindE0ELNS_15FloatRoundStyleE2ESJ_EENS1_15EpilogueDefaultEEEEEvvEEEEvNT_6ParamsE,"a",@progbits
	.sectionflags	@""
	.align	4
.nv.constant0._ZN7cutlass13device_kernelINS_4gemm6kernel13GemmUniversalIN4cute5tupleIJiiiiEEENS1_10collective13CollectiveMmaINS1_34MainloopSm90TmaGmmaWarpSpecializedILi2ENS5_IJNS4_1CILi2EEENSA_ILi1EEESC_EEENS1_32KernelTmaWarpSpecializedPingpongEEENS5_IJNSA_ILi64EEENSA_ILi128EEESH_EEENS_10tfloat32_tENS5_IJlSC_lEEESJ_SK_NS4_8TiledMMAINS4_8MMA_AtomIJNS4_4SM904GMMA30MMA_64x128x8_F32TF32TF32_SS_TNILNSO_7ScaleInE1ELSQ_1EEEEEENS4_6LayoutINS5_IJSC_SC_SC_EEENS5_IJNSA_ILi0EEESV_SV_EEEEENS5_IJNS4_10UnderscoreESY_SY_EEEEENS4_13SM90_TMA_LOADENS4_14ComposedLayoutINS4_7SwizzleILi3ELi4ELi3EEENS4_18smem_ptr_flag_bitsILi32EEENST_INS5_IJNSA_ILi8EEENSA_ILi32EEEEEENS5_IJS18_SC_EEEEEEEvNS4_8identityENS4_23SM90_TMA_LOAD_MULTICASTES1C_vS1D_EENS_8epilogue10collective6detail29Sm90TmaWarpSpecializedAdapterINS1H_15DefaultEpilogueISJ_SK_SK_NS1G_6thread17LinearCombinationISJ_Li1EffLNS1L_9ScaleType4KindE0ELNS_15FloatRoundStyleE2ESJ_EENS1_15EpilogueDefaultEEEEEvvEEEEvNT_6ParamsE:
	.zero		1664


//--------------------- SYMBOLS --------------------------

	.type		.nv.reservedSmem.offset0,@object
	.size		.nv.reservedSmem.offset0,0x4
	.type		__assertfail,@function
